//
// Generated by NVIDIA NVVM Compiler
//
// Compiler Build ID: CL-36424714
// Cuda compilation tools, release 13.0, V13.0.88
// Based on NVVM 20.0.0
//

.version 9.0
.target sm_100
.address_size 64

	// .globl	_Z5crackmPiPm

.visible .entry _Z5crackmPiPm(
	.param .u64 _Z5crackmPiPm_param_0,
	.param .u64 .ptr .align 1 _Z5crackmPiPm_param_1,
	.param .u64 .ptr .align 1 _Z5crackmPiPm_param_2
)
.maxntid 256
.minnctapersm 2
{
	.local .align 16 .b8 	__local_depot0[1024];
	.reg .b64 	%SP;
	.reg .b64 	%SPL;
	.reg .pred 	%p<36>;
	.reg .b16 	%rs<61>;
	.reg .b32 	%r<89>;
	.reg .b64 	%rd<99>;

	mov.u64 	%SPL, __local_depot0;
	ld.param.u64 	%rd29, [_Z5crackmPiPm_param_0];
	ld.param.u64 	%rd27, [_Z5crackmPiPm_param_1];
	ld.param.u64 	%rd28, [_Z5crackmPiPm_param_2];
	add.u64 	%rd1, %SPL, 0;
	mov.u32 	%r33, %ctaid.x;
	mov.u32 	%r34, %ntid.x;
	mov.u32 	%r35, %tid.x;
	mad.lo.s32 	%r36, %r33, %r34, %r35;
	cvt.u64.u32 	%rd31, %r36;
	add.s64 	%rd32, %rd29, %rd31;
	shl.b64 	%rd33, %rd32, 4;
	or.b64  	%rd2, %rd33, 5;
	mov.b32 	%r37, 1061109567;
	st.local.v4.b32 	[%rd1], {%r37, %r37, %r37, %r37};
	st.local.v4.b32 	[%rd1+16], {%r37, %r37, %r37, %r37};
	add.s64 	%rd3, %rd1, 32;
	st.local.v4.b32 	[%rd1+32], {%r37, %r37, %r37, %r37};
	st.local.v4.b32 	[%rd1+48], {%r37, %r37, %r37, %r37};
	st.local.v4.b32 	[%rd1+64], {%r37, %r37, %r37, %r37};
	st.local.v4.b32 	[%rd1+80], {%r37, %r37, %r37, %r37};
	st.local.v4.b32 	[%rd1+96], {%r37, %r37, %r37, %r37};
	st.local.v4.b32 	[%rd1+112], {%r37, %r37, %r37, %r37};
	st.local.v4.b32 	[%rd1+128], {%r37, %r37, %r37, %r37};
	st.local.v4.b32 	[%rd1+144], {%r37, %r37, %r37, %r37};
	st.local.v4.b32 	[%rd1+160], {%r37, %r37, %r37, %r37};
	st.local.v4.b32 	[%rd1+176], {%r37, %r37, %r37, %r37};
	st.local.v4.b32 	[%rd1+192], {%r37, %r37, %r37, %r37};
	st.local.v4.b32 	[%rd1+208], {%r37, %r37, %r37, %r37};
	st.local.v4.b32 	[%rd1+224], {%r37, %r37, %r37, %r37};
	st.local.v4.b32 	[%rd1+240], {%r37, %r37, %r37, %r37};
	st.local.v4.b32 	[%rd1+256], {%r37, %r37, %r37, %r37};
	st.local.v4.b32 	[%rd1+272], {%r37, %r37, %r37, %r37};
	st.local.v4.b32 	[%rd1+288], {%r37, %r37, %r37, %r37};
	st.local.v4.b32 	[%rd1+304], {%r37, %r37, %r37, %r37};
	st.local.v4.b32 	[%rd1+320], {%r37, %r37, %r37, %r37};
	st.local.v4.b32 	[%rd1+336], {%r37, %r37, %r37, %r37};
	st.local.v4.b32 	[%rd1+352], {%r37, %r37, %r37, %r37};
	st.local.v4.b32 	[%rd1+368], {%r37, %r37, %r37, %r37};
	st.local.v4.b32 	[%rd1+384], {%r37, %r37, %r37, %r37};
	st.local.v4.b32 	[%rd1+400], {%r37, %r37, %r37, %r37};
	st.local.v4.b32 	[%rd1+416], {%r37, %r37, %r37, %r37};
	st.local.v4.b32 	[%rd1+432], {%r37, %r37, %r37, %r37};
	st.local.v4.b32 	[%rd1+448], {%r37, %r37, %r37, %r37};
	st.local.v4.b32 	[%rd1+464], {%r37, %r37, %r37, %r37};
	st.local.v4.b32 	[%rd1+480], {%r37, %r37, %r37, %r37};
	st.local.v4.b32 	[%rd1+496], {%r37, %r37, %r37, %r37};
	st.local.v4.b32 	[%rd1+512], {%r37, %r37, %r37, %r37};
	st.local.v4.b32 	[%rd1+528], {%r37, %r37, %r37, %r37};
	st.local.v4.b32 	[%rd1+544], {%r37, %r37, %r37, %r37};
	st.local.v4.b32 	[%rd1+560], {%r37, %r37, %r37, %r37};
	st.local.v4.b32 	[%rd1+576], {%r37, %r37, %r37, %r37};
	st.local.v4.b32 	[%rd1+592], {%r37, %r37, %r37, %r37};
	st.local.v4.b32 	[%rd1+608], {%r37, %r37, %r37, %r37};
	st.local.v4.b32 	[%rd1+624], {%r37, %r37, %r37, %r37};
	st.local.v4.b32 	[%rd1+640], {%r37, %r37, %r37, %r37};
	st.local.v4.b32 	[%rd1+656], {%r37, %r37, %r37, %r37};
	st.local.v4.b32 	[%rd1+672], {%r37, %r37, %r37, %r37};
	st.local.v4.b32 	[%rd1+688], {%r37, %r37, %r37, %r37};
	st.local.v4.b32 	[%rd1+704], {%r37, %r37, %r37, %r37};
	st.local.v4.b32 	[%rd1+720], {%r37, %r37, %r37, %r37};
	st.local.v4.b32 	[%rd1+736], {%r37, %r37, %r37, %r37};
	st.local.v4.b32 	[%rd1+752], {%r37, %r37, %r37, %r37};
	st.local.v4.b32 	[%rd1+768], {%r37, %r37, %r37, %r37};
	st.local.v4.b32 	[%rd1+784], {%r37, %r37, %r37, %r37};
	st.local.v4.b32 	[%rd1+800], {%r37, %r37, %r37, %r37};
	st.local.v4.b32 	[%rd1+816], {%r37, %r37, %r37, %r37};
	st.local.v4.b32 	[%rd1+832], {%r37, %r37, %r37, %r37};
	st.local.v4.b32 	[%rd1+848], {%r37, %r37, %r37, %r37};
	st.local.v4.b32 	[%rd1+864], {%r37, %r37, %r37, %r37};
	st.local.v4.b32 	[%rd1+880], {%r37, %r37, %r37, %r37};
	st.local.v4.b32 	[%rd1+896], {%r37, %r37, %r37, %r37};
	st.local.v4.b32 	[%rd1+912], {%r37, %r37, %r37, %r37};
	st.local.v4.b32 	[%rd1+928], {%r37, %r37, %r37, %r37};
	st.local.v4.b32 	[%rd1+944], {%r37, %r37, %r37, %r37};
	st.local.v4.b32 	[%rd1+960], {%r37, %r37, %r37, %r37};
	st.local.v4.b32 	[%rd1+976], {%r37, %r37, %r37, %r37};
	st.local.v4.b32 	[%rd1+992], {%r37, %r37, %r37, %r37};
	st.local.v4.b32 	[%rd1+1008], {%r37, %r37, %r37, %r37};
	and.b64  	%rd4, %rd32, 1;
	mov.b16 	%rs54, -90;
	mov.b32 	%r87, 0;
	mov.b16 	%rs58, 255;
	mov.b16 	%rs52, 63;
	mov.u64 	%rd97, %rd2;
	bra.uni 	$L__BB0_2;
$L__BB0_1:
	add.s16 	%rs1, %rs54, 9;
	setp.gt.s16 	%p32, %rs54, -10;
	mov.u16 	%rs54, %rs1;
	@%p32 bra 	$L__BB0_31;
$L__BB0_2:
	cvt.u64.u16 	%rd34, %rs52;
	cvt.s64.s8 	%rd35, %rd34;
	add.s64 	%rd36, %rd35, -83;
	cvt.s64.s16 	%rd37, %rs54;
	setp.lt.u64 	%p1, %rd36, %rd37;
	@%p1 bra 	$L__BB0_31;
	mad.lo.s64 	%rd38, %rd97, 25214903917, 11;
	shr.u64 	%rd6, %rd38, 44;
	cvt.u16.u64 	%rs25, %rd6;
	and.b16  	%rs26, %rs25, 15;
	add.s16 	%rs5, %rs26, 8;
	mad.lo.s64 	%rd7, %rd97, 8602081037417187945, 277363943098;
	and.b64  	%rd97, %rd7, 281474976710655;
	shr.u64 	%rd39, %rd97, 44;
	cvt.u16.u64 	%rs27, %rd39;
	add.s16 	%rs6, %rs27, 8;
	shl.b16 	%rs7, %rs6, 5;
	and.b16  	%rs28, %rs58, 255;
	setp.ne.s16 	%p2, %rs28, 255;
	@%p2 bra 	$L__BB0_7;
	add.s16 	%rs30, %rs7, %rs5;
	setp.ne.s16 	%p3, %rs30, 344;
	mov.b16 	%rs58, 255;
	@%p3 bra 	$L__BB0_7;
	setp.ne.s64 	%p4, %rd4, 0;
	@%p4 bra 	$L__BB0_31;
	ld.local.u8 	%rs32, [%rd1+344];
	add.s16 	%rs33, %rs32, 12;
	cvt.s16.s8 	%rs34, %rs33;
	st.local.u8 	[%rd1+344], %rs33;
	cvt.u64.u32 	%rd40, %r87;
	add.s64 	%rd41, %rd1, %rd40;
	ld.local.s8 	%rs35, [%rd41];
	setp.lt.s16 	%p5, %rs35, %rs34;
	selp.b32 	%r87, 344, %r87, %p5;
	mov.b16 	%rs58, 1;
$L__BB0_7:
	cvt.u64.u16 	%rd42, %rs7;
	and.b64  	%rd43, %rd6, 15;
	add.s64 	%rd44, %rd43, %rd42;
	add.s64 	%rd45, %rd1, %rd44;
	ld.local.s8 	%rs36, [%rd45+8];
	shl.b16 	%rs37, %rs36, 1;
	add.s16 	%rs9, %rs37, 2;
	or.b16  	%rs10, %rs37, 1;
	and.b16  	%rs38, %rs9, %rs10;
	setp.eq.s16 	%p6, %rs38, 0;
	@%p6 bra 	$L__BB0_32;
	cvt.s32.s16 	%r4, %rs9;
	cvt.s32.s16 	%r5, %rs10;
$L__BB0_9:
	mad.lo.s64 	%rd46, %rd97, 25214903917, 11;
	and.b64  	%rd97, %rd46, 281474976710655;
	shr.u64 	%rd47, %rd97, 17;
	cvt.u32.u64 	%r38, %rd47;
	rem.s32 	%r81, %r38, %r4;
	sub.s32 	%r39, %r5, %r81;
	add.s32 	%r40, %r39, %r38;
	setp.lt.s32 	%p7, %r40, 0;
	@%p7 bra 	$L__BB0_9;
$L__BB0_10:
	cvt.u32.u16 	%r9, %rs5;
	cvt.u32.u16 	%r10, %rs6;
	mov.b16 	%rs57, 0;
$L__BB0_11:
	mad.lo.s64 	%rd53, %rd97, 25214903917, 11;
	shr.u64 	%rd54, %rd53, 45;
	cvt.u32.u64 	%r41, %rd54;
	and.b32  	%r42, %r41, 7;
	add.s32 	%r43, %r42, %r9;
	mad.lo.s64 	%rd55, %rd97, 8602081037417187945, 277363943098;
	shr.u64 	%rd56, %rd55, 45;
	cvt.u32.u64 	%r44, %rd56;
	and.b32  	%r45, %r44, 7;
	sub.s32 	%r46, %r43, %r45;
	mad.lo.s64 	%rd57, %rd97, 2360119957213856949, 2389171320405252413;
	shr.u64 	%rd58, %rd57, 46;
	cvt.u32.u64 	%r47, %rd58;
	and.b32  	%r48, %r47, 3;
	add.s32 	%r49, %r48, %r81;
	mad.lo.s64 	%rd59, %rd97, 5985058416696778513, -8542997297661424380;
	shr.u64 	%rd60, %rd59, 46;
	cvt.u32.u64 	%r50, %rd60;
	and.b32  	%r51, %r50, 3;
	sub.s32 	%r12, %r49, %r51;
	mad.lo.s64 	%rd61, %rd97, 8899233814207381565, 1952413064874484415;
	shr.u64 	%rd62, %rd61, 45;
	cvt.u32.u64 	%r52, %rd62;
	and.b32  	%r53, %r52, 7;
	add.s32 	%r54, %r53, %r10;
	mad.lo.s64 	%rd63, %rd97, 3291645168302270457, 7610264652607923550;
	and.b64  	%rd97, %rd63, 281474976710655;
	shr.u64 	%rd64, %rd97, 45;
	cvt.u32.u64 	%r55, %rd64;
	sub.s32 	%r56, %r54, %r55;
	shl.b32 	%r57, %r56, 5;
	add.s32 	%r13, %r57, %r46;
	and.b16  	%rs40, %rs58, 255;
	setp.ne.s16 	%p8, %rs40, 255;
	cvt.u64.u32 	%rd65, %r13;
	add.s64 	%rd15, %rd1, %rd65;
	@%p8 bra 	$L__BB0_15;
	setp.eq.s32 	%p9, %r13, 856;
	setp.eq.s32 	%p10, %r13, 344;
	setp.eq.s32 	%p11, %r13, 840;
	selp.b16 	%rs42, 2, -1, %p11;
	selp.b16 	%rs43, 1, %rs42, %p10;
	selp.b16 	%rs13, 0, %rs43, %p9;
	setp.eq.s16 	%p12, %rs13, -1;
	mov.b16 	%rs58, 255;
	@%p12 bra 	$L__BB0_15;
	setp.eq.s32 	%p13, %r13, 856;
	setp.eq.s64 	%p14, %rd4, 0;
	xor.pred  	%p15, %p13, %p14;
	not.pred 	%p16, %p15;
	@%p16 bra 	$L__BB0_31;
	ld.local.u8 	%rs44, [%rd15];
	add.s16 	%rs45, %rs44, 12;
	cvt.s16.s8 	%rs46, %rs45;
	st.local.u8 	[%rd15], %rs45;
	cvt.u64.u32 	%rd66, %r87;
	add.s64 	%rd67, %rd1, %rd66;
	ld.local.s8 	%rs47, [%rd67];
	setp.lt.s16 	%p17, %rs47, %rs46;
	selp.b32 	%r87, %r13, %r87, %p17;
	mov.u16 	%rs58, %rs13;
$L__BB0_15:
	cvt.s32.s16 	%r16, %r12;
	ld.local.u8 	%rs60, [%rd15];
	cvt.u32.u16 	%r58, %rs60;
	cvt.s32.s8 	%r59, %r58;
	setp.le.s32 	%p18, %r16, %r59;
	@%p18 bra 	$L__BB0_28;
	add.s32 	%r17, %r16, -1;
	and.b32  	%r18, %r12, 32768;
	and.b32  	%r19, %r12, 32767;
	add.s32 	%r61, %r13, -32;
	cvt.u64.u32 	%rd68, %r61;
	add.s64 	%rd16, %rd1, %rd68;
	add.s32 	%r62, %r13, -1;
	cvt.u64.u32 	%rd69, %r62;
	add.s64 	%rd17, %rd1, %rd69;
	add.s64 	%rd18, %rd3, %rd65;
	mov.b32 	%r84, 0;
$L__BB0_17:
	mad.lo.s64 	%rd20, %rd97, 25214903917, 11;
	and.b64  	%rd97, %rd20, 281474976710655;
	shr.u64 	%rd71, %rd97, 17;
	cvt.u32.u64 	%r63, %rd71;
	mul.hi.u32 	%r64, %r63, 1431655766;
	mul.lo.s32 	%r65, %r64, 3;
	sub.s32 	%r22, %r63, %r65;
	cvt.u16.u32 	%rs48, %r22;
	add.s16 	%rs17, %rs48, 1;
	cvt.u32.u16 	%r23, %rs17;
	and.b32  	%r66, %r22, %r23;
	setp.eq.s32 	%p19, %r66, 0;
	@%p19 bra 	$L__BB0_18;
	bra.uni 	$L__BB0_19;
$L__BB0_18:
	mad.lo.s64 	%rd74, %rd20, 25214903917, 11;
	and.b64  	%rd97, %rd74, 281474976710655;
	cvt.u64.u16 	%rd75, %rs17;
	shr.u64 	%rd76, %rd97, 17;
	mul.lo.s64 	%rd77, %rd76, %rd75;
	shr.u64 	%rd78, %rd77, 31;
	cvt.u32.u64 	%r86, %rd78;
	bra.uni 	$L__BB0_20;
$L__BB0_19:
	mad.lo.s64 	%rd72, %rd97, 25214903917, 11;
	and.b64  	%rd97, %rd72, 281474976710655;
	shr.u64 	%rd73, %rd97, 17;
	cvt.u32.u64 	%r67, %rd73;
	rem.u32 	%r86, %r67, %r23;
	sub.s32 	%r68, %r22, %r86;
	add.s32 	%r69, %r68, %r67;
	setp.lt.s32 	%p20, %r69, 0;
	@%p20 bra 	$L__BB0_19;
$L__BB0_20:
	setp.lt.u32 	%p21, %r86, %r84;
	@%p21 bra 	$L__BB0_28;
	setp.ne.s32 	%p22, %r18, 0;
	add.s32 	%r71, %r17, %r84;
	cvt.u32.u16 	%r72, %rs60;
	cvt.s32.s8 	%r73, %r72;
	setp.gt.s32 	%p23, %r71, %r73;
	or.pred  	%p24, %p23, %p22;
	@%p24 bra 	$L__BB0_27;
	add.s32 	%r27, %r19, %r84;
	ld.local.s8 	%r74, [%rd15+1];
	setp.le.s32 	%p25, %r27, %r74;
	@%p25 bra 	$L__BB0_27;
	ld.local.s8 	%r75, [%rd16];
	setp.le.s32 	%p26, %r27, %r75;
	@%p26 bra 	$L__BB0_27;
	ld.local.s8 	%r76, [%rd17];
	setp.le.s32 	%p27, %r27, %r76;
	@%p27 bra 	$L__BB0_27;
	ld.local.s8 	%r77, [%rd18];
	setp.le.s32 	%p28, %r27, %r77;
	@%p28 bra 	$L__BB0_27;
	cvt.s16.s8 	%rs49, %rs60;
	add.s16 	%rs60, %rs60, 1;
	st.local.u8 	[%rd15], %rs60;
	cvt.u64.u32 	%rd79, %r87;
	add.s64 	%rd80, %rd1, %rd79;
	ld.local.s8 	%rs50, [%rd80];
	setp.gt.s16 	%p29, %rs50, %rs49;
	selp.b32 	%r87, %r87, %r13, %p29;
$L__BB0_27:
	add.s32 	%r84, %r84, 1;
	bra.uni 	$L__BB0_17;
$L__BB0_28:
	add.s16 	%rs57, %rs57, 1;
	setp.ne.s16 	%p30, %rs57, 10;
	@%p30 bra 	$L__BB0_11;
	cvt.u64.u32 	%rd81, %r87;
	add.s64 	%rd82, %rd1, %rd81;
	ld.local.s8 	%rs52, [%rd82];
	setp.lt.s16 	%p31, %rs52, 83;
	@%p31 bra 	$L__BB0_1;
	and.b16  	%rs51, %rs58, 255;
	setp.eq.s16 	%p33, %rs51, 0;
	selp.b64 	%rd83, 240942580064321536, 0, %p33;
	setp.eq.s16 	%p34, %rs51, 1;
	selp.b64 	%rd84, 96827391988465664, %rd83, %p34;
	setp.eq.s16 	%p35, %rs51, 2;
	selp.b64 	%rd85, 236438980436951040, %rd84, %p35;
	or.b64  	%rd86, %rd85, %rd2;
	cvta.to.global.u64 	%rd87, %rd27;
	atom.global.add.u32 	%r78, [%rd87], 1;
	cvta.to.global.u64 	%rd88, %rd28;
	mul.wide.s32 	%rd89, %r78, 8;
	add.s64 	%rd90, %rd88, %rd89;
	st.global.u64 	[%rd90], %rd86;
$L__BB0_31:
	ret;
$L__BB0_32:
	mad.lo.s64 	%rd48, %rd7, 25214903917, 11;
	and.b64  	%rd97, %rd48, 281474976710655;
	cvt.s64.s16 	%rd49, %rs9;
	shr.u64 	%rd50, %rd97, 17;
	mul.lo.s64 	%rd51, %rd50, %rd49;
	shr.u64 	%rd52, %rd51, 31;
	cvt.u32.u64 	%r81, %rd52;
	bra.uni 	$L__BB0_10;

}


// ===== COMPILED SASS (sm_100) =====

	.target	sm_100

	.elftype	@"ET_EXEC"


//--------------------- .note.nv.tkinfo           --------------------------
	.section	.note.nv.tkinfo,"",@"SHT_NOTE"
	.sectionflags	@"SHF_NOTE_NV_TKINFO"
	.tkinfo
        /*0018*/ 	.word	0x00000002
        /*0030*/ 	.string	""
        /*0030*/ 	.string	"ptxas"
        /*0030*/ 	.string	"Cuda compilation tools, release 13.0, V13.0.88"
        /*0030*/ 	.string	"Build cuda_13.0.r13.0/compiler.36424714_0"
        /*0030*/ 	.string	"-arch sm_100 -m 64 "



//--------------------- .note.nv.cuinfo           --------------------------
	.section	.note.nv.cuinfo,"",@"SHT_NOTE"
	.sectionflags	@"SHF_NOTE_NV_CUINFO"
        /*0018*/ 	.short	0x0002
        /*001a*/ 	.short	0x0064
        /*001c*/ 	.short	0x0082
	.zero		2


//--------------------- .nv.info                  --------------------------
	.section	.nv.info,"",@"SHT_CUDA_INFO"
	.align	4


	//----- nvinfo : EIATTR_REGCOUNT
	.align		4
        /*0000*/ 	.byte	0x04, 0x2f
        /*0002*/ 	.short	(.L_1 - .L_0)
	.align		4
.L_0:
        /*0004*/ 	.word	index@(_Z5crackmPiPm)
        /*0008*/ 	.word	0x00000023


	//----- nvinfo : EIATTR_FRAME_SIZE
	.align		4
.L_1:
        /*000c*/ 	.byte	0x04, 0x11
        /*000e*/ 	.short	(.L_3 - .L_2)
	.align		4
.L_2:
        /*0010*/ 	.word	index@(_Z5crackmPiPm)
        /*0014*/ 	.word	0x00000400


	//----- nvinfo : EIATTR_MIN_STACK_SIZE
	.align		4
.L_3:
        /*0018*/ 	.byte	0x04, 0x12
        /*001a*/ 	.short	(.L_5 - .L_4)
	.align		4
.L_4:
        /*001c*/ 	.word	index@(_Z5crackmPiPm)
        /*0020*/ 	.word	0x00000400
.L_5:


//--------------------- .nv.compat                --------------------------
	.section	.nv.compat,"",@"SHT_CUDA_COMPAT_INFO"
	.align	4
        /*0000*/ 	.byte	0x02, 0x09, 0x00, 0x00, 0x02, 0x02, 0x01, 0x00, 0x02, 0x05, 0x05, 0x00, 0x03, 0x07, 0x01, 0x01
        /*0010*/ 	.byte	0x02, 0x03, 0x00, 0x00, 0x02, 0x06, 0x01, 0x00, 0x04, 0x0b, 0x08, 0x00, 0x09, 0x00, 0x00, 0x00
        /*0020*/ 	.byte	0x00, 0x00, 0x00, 0x00


//--------------------- .nv.info._Z5crackmPiPm    --------------------------
	.section	.nv.info._Z5crackmPiPm,"",@"SHT_CUDA_INFO"
	.sectionflags	@""
	.align	4


	//----- nvinfo : EIATTR_CUDA_API_VERSION
	.align		4
        /*0000*/ 	.byte	0x04, 0x37
        /*0002*/ 	.short	(.L_7 - .L_6)
.L_6:
        /*0004*/ 	.word	0x00000082


	//----- nvinfo : EIATTR_KPARAM_INFO
	.align		4
.L_7:
        /*0008*/ 	.byte	0x04, 0x17
        /*000a*/ 	.short	(.L_9 - .L_8)
.L_8:
        /*000c*/ 	.word	0x00000000
        /*0010*/ 	.short	0x0002
        /*0012*/ 	.short	0x0010
        /*0014*/ 	.byte	0x00, 0xf5, 0x21, 0x00


	//----- nvinfo : EIATTR_KPARAM_INFO
	.align		4
.L_9:
        /*0018*/ 	.byte	0x04, 0x17
        /*001a*/ 	.short	(.L_11 - .L_10)
.L_10:
        /*001c*/ 	.word	0x00000000
        /*0020*/ 	.short	0x0001
        /*0022*/ 	.short	0x0008
        /*0024*/ 	.byte	0x00, 0xf5, 0x21, 0x00


	//----- nvinfo : EIATTR_KPARAM_INFO
	.align		4
.L_11:
        /*0028*/ 	.byte	0x04, 0x17
        /*002a*/ 	.short	(.L_13 - .L_12)
.L_12:
        /*002c*/ 	.word	0x00000000
        /*0030*/ 	.short	0x0000
        /*0032*/ 	.short	0x0000
        /*0034*/ 	.byte	0x00, 0xf0, 0x21, 0x00


	//----- nvinfo : EIATTR_SPARSE_MMA_MASK
	.align		4
.L_13:
        /*0038*/ 	.byte	0x03, 0x50
        /*003a*/ 	.short	0x0000


	//----- nvinfo : EIATTR_MAXREG_COUNT
	.align		4
        /*003c*/ 	.byte	0x03, 0x1b
        /*003e*/ 	.short	0x0080


	//----- nvinfo : EIATTR_MERCURY_ISA_VERSION
	.align		4
        /*0040*/ 	.byte	0x03, 0x5f
        /*0042*/ 	.short	0x0101


	//----- nvinfo : EIATTR_INT_WARP_WIDE_INSTR_OFFSETS
	.align		4
        /*0044*/ 	.byte	0x04, 0x31
        /*0046*/ 	.short	(.L_15 - .L_14)


	//   ....[0]....
.L_14:
        /*0048*/ 	.word	0x000019b0


	//   ....[1]....
        /*004c*/ 	.word	0x00001ab0


	//----- nvinfo : EIATTR_VRC_CTA_INIT_COUNT
	.align		4
.L_15:
        /*0050*/ 	.byte	0x02, 0x4a
	.zero		1
	.zero		1


	//----- nvinfo : EIATTR_EXIT_INSTR_OFFSETS
	.align		4
        /*0054*/ 	.byte	0x04, 0x1c
        /*0056*/ 	.short	(.L_17 - .L_16)


	//   ....[0]....
.L_16:
        /*0058*/ 	.word	0x00000760


	//   ....[1]....
        /*005c*/ 	.word	0x000010e0


	//   ....[2]....
        /*0060*/ 	.word	0x000018e0


	//   ....[3]....
        /*0064*/ 	.word	0x00001990


	//   ....[4]....
        /*0068*/ 	.word	0x00001b00


	//----- nvinfo : EIATTR_MAX_THREADS
	.align		4
.L_17:
        /*006c*/ 	.byte	0x04, 0x05
        /*006e*/ 	.short	(.L_19 - .L_18)
.L_18:
        /*0070*/ 	.word	0x00000100
        /*0074*/ 	.word	0x00000001
        /*0078*/ 	.word	0x00000001


	//----- nvinfo : EIATTR_CRS_STACK_SIZE
	.align		4
.L_19:
        /*007c*/ 	.byte	0x04, 0x1e
        /*007e*/ 	.short	(.L_21 - .L_20)
.L_20:
        /*0080*/ 	.word	0x00000000


	//----- nvinfo : EIATTR_CBANK_PARAM_SIZE
	.align		4
.L_21:
        /*0084*/ 	.byte	0x03, 0x19
        /*0086*/ 	.short	0x0018


	//----- nvinfo : EIATTR_PARAM_CBANK
	.align		4
        /*0088*/ 	.byte	0x04, 0x0a
        /*008a*/ 	.short	(.L_23 - .L_22)
	.align		4
.L_22:
        /*008c*/ 	.word	index@(.nv.constant0._Z5crackmPiPm)
        /*0090*/ 	.short	0x0380
        /*0092*/ 	.short	0x0018


	//----- nvinfo : EIATTR_SW_WAR
	.align		4
.L_23:
        /*0094*/ 	.byte	0x04, 0x36
        /*0096*/ 	.short	(.L_25 - .L_24)
.L_24:
        /*0098*/ 	.word	0x00000008
.L_25:


//--------------------- .nv.callgraph             --------------------------
	.section	.nv.callgraph,"",@"SHT_CUDA_CALLGRAPH"
	.align	4
	.sectionentsize	8
	.align		4
        /*0000*/ 	.word	0x00000000
	.align		4
        /*0004*/ 	.word	0xffffffff
	.align		4
        /*0008*/ 	.word	0x00000000
	.align		4
        /*000c*/ 	.word	0xfffffffe
	.align		4
        /*0010*/ 	.word	0x00000000
	.align		4
        /*0014*/ 	.word	0xfffffffd
	.align		4
        /*0018*/ 	.word	0x00000000
	.align		4
        /*001c*/ 	.word	0xfffffffc


//--------------------- .text._Z5crackmPiPm       --------------------------
	.section	.text._Z5crackmPiPm,"ax",@progbits
	.align	128
        .global         _Z5crackmPiPm
        .type           _Z5crackmPiPm,@function
        .size           _Z5crackmPiPm,(.L_x_24 - _Z5crackmPiPm)
        .other          _Z5crackmPiPm,@"STO_CUDA_ENTRY STV_DEFAULT"
_Z5crackmPiPm:
.text._Z5crackmPiPm:
[----:B------:R-:W0:Y:S01]  /*0000*/  LDC R1, c[0x0][0x37c] ;  /* 0x0000df00ff017b82 */ /* 0x000e220000000800 */
[----:B------:R-:W1:Y:S07]  /*0010*/  S2R R0, SR_TID.X ;  /* 0x0000000000007919 */ /* 0x000e6e0000002100 */
[----:B------:R-:W1:Y:S01]  /*0020*/  S2UR UR4, SR_CTAID.X ;  /* 0x00000000000479c3 */ /* 0x000e620000002500 */
[----:B0-----:R-:W-:Y:S02]  /*0030*/  VIADD R1, R1, 0xfffffc00 ;  /* 0xfffffc0001017836 */ /* 0x001fe40000000000 */
[----:B------:R-:W-:-:S02]  /*0040*/  IMAD.MOV.U32 R8, RZ, RZ, 0x3f3f3f3f ;  /* 0x3f3f3f3fff087424 */ /* 0x000fc400078e00ff */
[----:B------:R-:W-:Y:S02]  /*0050*/  IMAD.MOV.U32 R9, RZ, RZ, 0x3f3f3f3f ;  /* 0x3f3f3f3fff097424 */ /* 0x000fe400078e00ff */
[----:B------:R-:W-:Y:S01]  /*0060*/  IMAD.MOV.U32 R10, RZ, RZ, 0x3f3f3f3f ;  /* 0x3f3f3f3fff0a7424 */ /* 0x000fe200078e00ff */
[----:B------:R-:W1:Y:S01]  /*0070*/  LDC R3, c[0x0][0x360] ;  /* 0x0000d800ff037b82 */ /* 0x000e620000000800 */
[----:B------:R-:W-:Y:S02]  /*0080*/  IMAD.MOV.U32 R11, RZ, RZ, 0x3f3f3f3f ;  /* 0x3f3f3f3fff0b7424 */ /* 0x000fe400078e00ff */
[----:B------:R-:W-:Y:S02]  /*0090*/  IMAD.MOV.U32 R7, RZ, RZ, 0xff ;  /* 0x000000ffff077424 */ /* 0x000fe400078e00ff */
[----:B------:R-:W-:Y:S01]  /*00a0*/  IMAD.MOV.U32 R4, RZ, RZ, 0xffa6 ;  /* 0x0000ffa6ff047424 */ /* 0x000fe200078e00ff */
[----:B------:R0:W-:Y:S04]  /*00b0*/  STL.128 [R1], R8 ;  /* 0x0000000801007387 */ /* 0x0001e80000100c00 */
[----:B------:R0:W-:Y:S04]  /*00c0*/  STL.128 [R1+0x10], R8 ;  /* 0x0000100801007387 */ /* 0x0001e80000100c00 */
[----:B------:R0:W-:Y:S04]  /*00d0*/  STL.128 [R1+0x20], R8 ;  /* 0x0000200801007387 */ /* 0x0001e80000100c00 */
[----:B------:R0:W-:Y:S04]  /*00e0*/  STL.128 [R1+0x30], R8 ;  /* 0x0000300801007387 */ /* 0x0001e80000100c00 */
[----:B------:R0:W-:Y:S01]  /*00f0*/  STL.128 [R1+0x40], R8 ;  /* 0x0000400801007387 */ /* 0x0001e20000100c00 */
[----:B-1----:R-:W-:Y:S01]  /*0100*/  IMAD R3, R3, UR4, R0 ;  /* 0x0000000403037c24 */ /* 0x002fe2000f8e0200 */
[----:B------:R-:W1:Y:S02]  /*0110*/  LDCU.64 UR4, c[0x0][0x380] ;  /* 0x00007000ff0477ac */ /* 0x000e640008000a00 */
[----:B------:R0:W-:Y:S01]  /*0120*/  STL.128 [R1+0x50], R8 ;  /* 0x0000500801007387 */ /* 0x0001e20000100c00 */
[----:B------:R-:W-:-:S03]  /*0130*/  IMAD.MOV.U32 R0, RZ, RZ, RZ ;  /* 0x000000ffff007224 */ /* 0x000fc600078e00ff */
[----:B------:R0:W-:Y:S04]  /*0140*/  STL.128 [R1+0x60], R8 ;  /* 0x0000600801007387 */ /* 0x0001e80000100c00 */
[----:B------:R0:W-:Y:S04]  /*0150*/  STL.128 [R1+0x70], R8 ;  /* 0x0000700801007387 */ /* 0x0001e80000100c00 */
[----:B------:R0:W-:Y:S04]  /*0160*/  STL.128 [R1+0x80], R8 ;  /* 0x0000800801007387 */ /* 0x0001e80000100c00 */
[----:B------:R0:W-:Y:S01]  /*0170*/  STL.128 [R1+0x90], R8 ;  /* 0x0000900801007387 */ /* 0x0001e20000100c00 */
[----:B-1----:R-:W-:-:S03]  /*0180*/  IADD3 R3, P0, PT, R3, UR4, RZ ;  /* 0x0000000403037c10 */ /* 0x002fc6000ff1e0ff */
[----:B------:R0:W-:Y:S01]  /*0190*/  STL.128 [R1+0xa0], R8 ;  /* 0x0000a00801007387 */ /* 0x0001e20000100c00 */
[C---:B------:R-:W-:Y:S01]  /*01a0*/  LOP3.LUT R14, R3.reuse, 0x1, RZ, 0xc0, !PT ;  /* 0x00000001030e7812 */ /* 0x040fe200078ec0ff */
[----:B------:R-:W-:Y:S01]  /*01b0*/  IMAD.X R6, RZ, RZ, UR5, P0 ;  /* 0x00000005ff067e24 */ /* 0x000fe200080e06ff */
[----:B------:R-:W1:Y:S01]  /*01c0*/  LDCU.64 UR4, c[0x0][0x358] ;  /* 0x00006b00ff0477ac */ /* 0x000e620008000a00 */
[----:B------:R0:W-:Y:S01]  /*01d0*/  STL.128 [R1+0xb0], R8 ;  /* 0x0000b00801007387 */ /* 0x0001e20000100c00 */
[C---:B------:R-:W-:Y:S02]  /*01e0*/  IMAD.SHL.U32 R2, R3.reuse, 0x10, RZ ;  /* 0x0000001003027824 */ /* 0x040fe400078e00ff */
[--C-:B------:R-:W-:Y:S01]  /*01f0*/  SHF.L.U64.HI R5, R3, 0x4, R6.reuse ;  /* 0x0000000403057819 */ /* 0x100fe20000010206 */
[----:B------:R0:W-:Y:S01]  /*0200*/  STL.128 [R1+0xc0], R8 ;  /* 0x0000c00801007387 */ /* 0x0001e20000100c00 */
[----:B------:R-:W-:Y:S02]  /*0210*/  PRMT R6, R7, 0x7610, R6 ;  /* 0x0000761007067816 */ /* 0x000fe40000000006 */
[----:B------:R-:W-:Y:S01]  /*0220*/  LOP3.LUT R2, R2, 0x5, RZ, 0xfc, !PT ;  /* 0x0000000502027812 */ /* 0x000fe200078efcff */
[----:B------:R0:W-:Y:S01]  /*0230*/  STL.128 [R1+0xd0], R8 ;  /* 0x0000d00801007387 */ /* 0x0001e20000100c00 */
[----:B------:R-:W-:-:S03]  /*0240*/  IMAD.MOV.U32 R16, RZ, RZ, R5 ;  /* 0x000000ffff107224 */ /* 0x000fc600078e0005 */
[----:B------:R0:W-:Y:S01]  /*0250*/  STL.128 [R1+0xe0], R8 ;  /* 0x0000e00801007387 */ /* 0x0001e20000100c00 */
[----:B------:R-:W-:-:S03]  /*0260*/  IMAD.MOV.U32 R18, RZ, RZ, R2 ;  /* 0x000000ffff127224 */ /* 0x000fc600078e0002 */
[----:B------:R0:W-:Y:S04]  /*0270*/  STL.128 [R1+0xf0], R8 ;  /* 0x0000f00801007387 */ /* 0x0001e80000100c00 */
        /* <DEDUP_REMOVED lines=47> */
[----:B-1----:R0:W-:Y:S02]  /*0570*/  STL.128 [R1+0x3f0], R8 ;  /* 0x0003f00801007387 */ /* 0x0021e40000100c00 */
.L_x_22:
[----:B0-----:R-:W-:Y:S02]  /*0580*/  HFMA2 R11, -RZ, RZ, 0, 0 ;  /* 0x00000000ff0b7431 */ /* 0x001fe400000001ff */
[----:B------:R-:W-:Y:S01]  /*0590*/  IMAD R7, R16, -0x21131993, RZ ;  /* 0xdeece66d10077824 */ /* 0x000fe200078e02ff */
[----:B------:R-:W-:Y:S01]  /*05a0*/  BSSY.RECONVERGENT B0, `(.L_x_0) ;  /* 0x0000026000007945 */ /* 0x000fe20003800200 */
[----:B------:R-:W-:Y:S02]  /*05b0*/  IMAD.MOV.U32 R10, RZ, RZ, 0xb ;  /* 0x0000000bff0a7424 */ /* 0x000fe400078e00ff */
[----:B------:R-:W-:Y:S02]  /*05c0*/  IMAD R8, R18, 0x5, R7 ;  /* 0x0000000512087824 */ /* 0x000fe400078e0207 */
[----:B------:R-:W-:Y:S02]  /*05d0*/  IMAD R9, R16, -0x4b9ff597, RZ ;  /* 0xb4600a6910097824 */ /* 0x000fe400078e02ff */
[----:B------:R-:W-:-:S02]  /*05e0*/  IMAD.MOV.U32 R12, RZ, RZ, -0x6bd21946 ;  /* 0x942de6baff0c7424 */ /* 0x000fc400078e00ff */
[----:B------:R-:W-:-:S04]  /*05f0*/  IMAD.HI.U32 R7, R18, -0x21131993, R10 ;  /* 0xdeece66d12077827 */ /* 0x000fc800078e000a */
[----:B------:R-:W-:Y:S02]  /*0600*/  IMAD.MOV.U32 R13, RZ, RZ, 0x40 ;  /* 0x00000040ff0d7424 */ /* 0x000fe400078e00ff */
[----:B------:R-:W-:Y:S01]  /*0610*/  IMAD.IADD R7, R7, 0x1, R8 ;  /* 0x0000000107077824 */ /* 0x000fe200078e0208 */
[----:B------:R-:W-:Y:S01]  /*0620*/  LOP3.LUT R8, R6, 0xff, RZ, 0xc0, !PT ;  /* 0x000000ff06087812 */ /* 0x000fe200078ec0ff */
[C---:B------:R-:W-:Y:S02]  /*0630*/  IMAD R9, R18.reuse, 0x7760bb20, R9 ;  /* 0x7760bb2012097824 */ /* 0x040fe400078e0209 */
[----:B------:R-:W-:Y:S01]  /*0640*/  IMAD.WIDE.U32 R12, R18, -0x4b9ff597, R12 ;  /* 0xb4600a69120c7825 */ /* 0x000fe200078e000c */
[----:B------:R-:W-:Y:S02]  /*0650*/  ISETP.NE.AND P0, PT, R8, 0xff, PT ;  /* 0x000000ff0800780c */ /* 0x000fe40003f05270 */
[----:B------:R-:W-:Y:S01]  /*0660*/  SHF.R.U32.HI R20, RZ, 0xc, R7 ;  /* 0x0000000cff147819 */ /* 0x000fe20000011607 */
[----:B------:R-:W-:-:S02]  /*0670*/  IMAD.IADD R19, R13, 0x1, R9 ;  /* 0x000000010d137824 */ /* 0x000fc400078e0209 */
[----:B------:R-:W-:Y:S01]  /*0680*/  IMAD.MOV.U32 R18, RZ, RZ, R12 ;  /* 0x000000ffff127224 */ /* 0x000fe200078e000c */
[----:B------:R-:W-:Y:S02]  /*0690*/  LOP3.LUT R15, R20, 0xf, RZ, 0xc0, !PT ;  /* 0x0000000f140f7812 */ /* 0x000fe400078ec0ff */
[----:B------:R-:W-:-:S03]  /*06a0*/  LOP3.LUT R16, R19, 0xffff, RZ, 0xc0, !PT ;  /* 0x0000ffff13107812 */ /* 0x000fc600078ec0ff */
[----:B------:R-:W-:Y:S01]  /*06b0*/  VIADD R15, R15, 0x8 ;  /* 0x000000080f0f7836 */ /* 0x000fe20000000000 */
[----:B------:R-:W-:-:S05]  /*06c0*/  LEA.HI R17, R16, 0x8, RZ, 0x14 ;  /* 0x0000000810117811 */ /* 0x000fca00078fa0ff */
[----:B------:R-:W-:Y:S01]  /*06d0*/  IMAD.SHL.U32 R22, R17, 0x20, RZ ;  /* 0x0000002011167824 */ /* 0x000fe200078e00ff */
[----:B------:R-:W-:Y:S06]  /*06e0*/  @P0 BRA `(.L_x_1) ;  /* 0x0000000000440947 */ /* 0x000fec0003800000 */
[----:B------:R-:W-:-:S05]  /*06f0*/  IMAD.IADD R6, R15, 0x1, R22 ;  /* 0x000000010f067824 */ /* 0x000fca00078e0216 */
[----:B------:R-:W-:-:S04]  /*0700*/  PRMT R6, R6, 0x9910, RZ ;  /* 0x0000991006067816 */ /* 0x000fc800000000ff */
[----:B------:R-:W-:Y:S01]  /*0710*/  ISETP.NE.AND P0, PT, R6, 0x158, PT ;  /* 0x000001580600780c */ /* 0x000fe20003f05270 */
[----:B------:R-:W-:-:S12]  /*0720*/  IMAD.MOV.U32 R6, RZ, RZ, 0xff ;  /* 0x000000ffff067424 */ /* 0x000fd800078e00ff */
[----:B------:R-:W-:Y:S05]  /*0730*/  @P0 BRA `(.L_x_1) ;  /* 0x0000000000300947 */ /* 0x000fea0003800000 */
[----:B------:R-:W-:-:S04]  /*0740*/  ISETP.NE.U32.AND P0, PT, R14, RZ, PT ;  /* 0x000000ff0e00720c */ /* 0x000fc80003f05070 */
[----:B------:R-:W-:-:S13]  /*0750*/  ISETP.NE.AND.EX P0, PT, RZ, RZ, PT, P0 ;  /* 0x000000ffff00720c */ /* 0x000fda0003f05300 */
[----:B------:R-:W-:Y:S05]  /*0760*/  @P0 EXIT ;  /* 0x000000000000094d */ /* 0x000fea0003800000 */
[----:B------:R-:W2:Y:S01]  /*0770*/  LDL.U8 R8, [R1+0x158] ;  /* 0x0001580001087983 */ /* 0x000ea20000100000 */
[----:B------:R-:W-:Y:S02]  /*0780*/  IMAD.IADD R9, R1, 0x1, R0 ;  /* 0x0000000101097824 */ /* 0x000fe400078e0200 */
[----:B--2---:R-:W-:-:S05]  /*0790*/  VIADD R8, R8, 0xc ;  /* 0x0000000c08087836 */ /* 0x004fca0000000000 */
[----:B------:R0:W-:Y:S04]  /*07a0*/  STL.U8 [R1+0x158], R8 ;  /* 0x0001580801007387 */ /* 0x0001e80000100000 */
[----:B------:R-:W2:Y:S01]  /*07b0*/  LDL.S8 R6, [R9] ;  /* 0x0000000009067983 */ /* 0x000ea20000100200 */
[----:B------:R-:W-:-:S04]  /*07c0*/  PRMT R7, R8, 0x8880, RZ ;  /* 0x0000888008077816 */ /* 0x000fc800000000ff */
[----:B--2---:R-:W-:Y:S02]  /*07d0*/  ISETP.GE.AND P0, PT, R6, R7, PT ;  /* 0x000000070600720c */ /* 0x004fe40003f06270 */
[----:B------:R-:W-:Y:S02]  /*07e0*/  MOV R6, 0x1 ;  /* 0x0000000100067802 */ /* 0x000fe40000000f00 */
[----:B0-----:R-:W-:-:S09]  /*07f0*/  SEL R0, R0, 0x158, P0 ;  /* 0x0000015800007807 */ /* 0x001fd20000000000 */
.L_x_1:
[----:B------:R-:W-:Y:S05]  /*0800*/  BSYNC.RECONVERGENT B0 ;  /* 0x0000000000007941 */ /* 0x000fea0003800200 */
.L_x_0:
[----:B------:R-:W-:Y:S02]  /*0810*/  LOP3.LUT R8, R22, 0xffff, RZ, 0xc0, !PT ;  /* 0x0000ffff16087812 */ /* 0x000fe400078ec0ff */
[----:B------:R-:W-:-:S04]  /*0820*/  LOP3.LUT R7, R20, 0xf, RZ, 0xc0, !PT ;  /* 0x0000000f14077812 */ /* 0x000fc800078ec0ff */
[----:B------:R-:W-:-:S05]  /*0830*/  IADD3 R8, PT, PT, R1, R7, R8 ;  /* 0x0000000701087210 */ /* 0x000fca0007ffe008 */
[----:B------:R-:W2:Y:S01]  /*0840*/  LDL.S8 R7, [R8+0x8] ;  /* 0x0000080008077983 */ /* 0x000ea20000100200 */
[----:B------:R-:W-:Y:S01]  /*0850*/  BSSY.RECONVERGENT B0, `(.L_x_2) ;  /* 0x000003f000007945 */ /* 0x000fe20003800200 */
[----:B--2---:R-:W-:-:S04]  /*0860*/  IMAD.SHL.U32 R7, R7, 0x2, RZ ;  /* 0x0000000207077824 */ /* 0x004fc800078e00ff */
[C---:B------:R-:W-:Y:S02]  /*0870*/  VIADD R9, R7.reuse, 0x2 ;  /* 0x0000000207097836 */ /* 0x040fe40000000000 */
[----:B------:R-:W-:-:S05]  /*0880*/  VIADD R20, R7, 0x1 ;  /* 0x0000000107147836 */ /* 0x000fca0000000000 */
[----:B------:R-:W-:-:S04]  /*0890*/  LOP3.LUT R7, R9, R20, RZ, 0xc0, !PT ;  /* 0x0000001409077212 */ /* 0x000fc800078ec0ff */
[----:B------:R-:W-:-:S04]  /*08a0*/  PRMT R7, R7, 0x9910, RZ ;  /* 0x0000991007077816 */ /* 0x000fc800000000ff */
[----:B------:R-:W-:-:S13]  /*08b0*/  ISETP.NE.AND P0, PT, R7, RZ, PT ;  /* 0x000000ff0700720c */ /* 0x000fda0003f05270 */
[----:B------:R-:W-:Y:S05]  /*08c0*/  @P0 BRA `(.L_x_3) ;  /* 0x00000000003c0947 */ /* 0x000fea0003800000 */
[----:B------:R-:W-:Y:S01]  /*08d0*/  IMAD R7, R19, -0x21131993, RZ ;  /* 0xdeece66d13077824 */ /* 0x000fe200078e02ff */
[----:B------:R-:W-:Y:S01]  /*08e0*/  PRMT R8, R9, 0x9910, RZ ;  /* 0x0000991009087816 */ /* 0x000fe200000000ff */
[----:B------:R-:W-:-:S04]  /*08f0*/  IMAD.WIDE.U32 R18, R12, -0x21131993, R10 ;  /* 0xdeece66d0c127825 */ /* 0x000fc800078e000a */
[----:B------:R-:W-:-:S04]  /*0900*/  IMAD R7, R12, 0x5, R7 ;  /* 0x000000050c077824 */ /* 0x000fc800078e0207 */
[----:B------:R-:W-:Y:S01]  /*0910*/  IMAD.IADD R16, R19, 0x1, R7 ;  /* 0x0000000113107824 */ /* 0x000fe200078e0207 */
[----:B------:R-:W-:-:S04]  /*0920*/  SHF.R.S32.HI R7, RZ, 0x1f, R8 ;  /* 0x0000001fff077819 */ /* 0x000fc80000011408 */
[----:B------:R-:W-:-:S04]  /*0930*/  LOP3.LUT R16, R16, 0xffff, RZ, 0xc0, !PT ;  /* 0x0000ffff10107812 */ /* 0x000fc800078ec0ff */
[--C-:B------:R-:W-:Y:S02]  /*0940*/  SHF.R.U32.HI R9, RZ, 0x11, R16.reuse ;  /* 0x00000011ff097819 */ /* 0x100fe40000011610 */
[----:B------:R-:W-:-:S03]  /*0950*/  SHF.R.U64 R10, R18, 0x11, R16 ;  /* 0x00000011120a7819 */ /* 0x000fc60000001210 */
[-C--:B------:R-:W-:Y:S02]  /*0960*/  IMAD R11, R9, R8.reuse, RZ ;  /* 0x00000008090b7224 */ /* 0x080fe400078e02ff */
[----:B------:R-:W-:-:S04]  /*0970*/  IMAD.WIDE.U32 R8, R10, R8, RZ ;  /* 0x000000080a087225 */ /* 0x000fc800078e00ff */
[----:B------:R-:W-:-:S04]  /*0980*/  IMAD R7, R7, R10, R11 ;  /* 0x0000000a07077224 */ /* 0x000fc800078e020b */
[----:B------:R-:W-:-:S05]  /*0990*/  IMAD.IADD R7, R9, 0x1, R7 ;  /* 0x0000000109077824 */ /* 0x000fca00078e0207 */
[----:B------:R-:W-:Y:S01]  /*09a0*/  SHF.R.U64 R7, R8, 0x1f, R7 ;  /* 0x0000001f08077819 */ /* 0x000fe20000001207 */
[----:B------:R-:W-:Y:S06]  /*09b0*/  BRA `(.L_x_4) ;  /* 0x0000000000a07947 */ /* 0x000fec0003800000 */
.L_x_3:
[----:B------:R-:W-:Y:S01]  /*09c0*/  PRMT R7, R9, 0x9910, RZ ;  /* 0x0000991009077816 */ /* 0x000fe200000000ff */
[----:B------:R-:W-:Y:S01]  /*09d0*/  BSSY.RECONVERGENT B1, `(.L_x_5) ;  /* 0x0000025000017945 */ /* 0x000fe20003800200 */
[----:B------:R-:W-:Y:S02]  /*09e0*/  PRMT R9, R20, 0x9910, RZ ;  /* 0x0000991014097816 */ /* 0x000fe400000000ff */
[-C--:B------:R-:W-:Y:S02]  /*09f0*/  IABS R8, R7.reuse ;  /* 0x0000000700087213 */ /* 0x080fe40000000000 */
[----:B------:R-:W-:Y:S02]  /*0a00*/  ISETP.NE.AND P0, PT, R7, RZ, PT ;  /* 0x000000ff0700720c */ /* 0x000fe40003f05270 */
[----:B------:R-:W0:Y:S01]  /*0a10*/  I2F.RP R12, R8 ;  /* 0x00000008000c7306 */ /* 0x000e220000209400 */
[----:B------:R-:W-:-:S07]  /*0a20*/  LOP3.LUT R22, RZ, R7, RZ, 0x33, !PT ;  /* 0x00000007ff167212 */ /* 0x000fce00078e33ff */
[----:B0-----:R-:W0:Y:S02]  /*0a30*/  MUFU.RCP R12, R12 ;  /* 0x0000000c000c7308 */ /* 0x001e240000001000 */
[----:B0-----:R-:W-:-:S06]  /*0a40*/  VIADD R10, R12, 0xffffffe ;  /* 0x0ffffffe0c0a7836 */ /* 0x001fcc0000000000 */
[----:B------:R0:W1:Y:S02]  /*0a50*/  F2I.FTZ.U32.TRUNC.NTZ R11, R10 ;  /* 0x0000000a000b7305 */ /* 0x000064000021f000 */
[----:B0-----:R-:W-:Y:S02]  /*0a60*/  IMAD.MOV.U32 R10, RZ, RZ, RZ ;  /* 0x000000ffff0a7224 */ /* 0x001fe400078e00ff */
[----:B-1----:R-:W-:-:S04]  /*0a70*/  IMAD.MOV R13, RZ, RZ, -R11 ;  /* 0x000000ffff0d7224 */ /* 0x002fc800078e0a0b */
[----:B------:R-:W-:-:S04]  /*0a80*/  IMAD R13, R13, R8, RZ ;  /* 0x000000080d0d7224 */ /* 0x000fc800078e02ff */
[----:B------:R-:W-:-:S07]  /*0a90*/  IMAD.HI.U32 R20, R11, R13, R10 ;  /* 0x0000000d0b147227 */ /* 0x000fce00078e000a */
.L_x_6:
[----:B------:R-:W-:Y:S02]  /*0aa0*/  IMAD R13, R16, -0x21131993, RZ ;  /* 0xdeece66d100d7824 */ /* 0x000fe400078e02ff */
[----:B------:R-:W-:Y:S02]  /*0ab0*/  IMAD.MOV.U32 R10, RZ, RZ, 0xb ;  /* 0x0000000bff0a7424 */ /* 0x000fe400078e00ff */
[----:B------:R-:W-:Y:S02]  /*0ac0*/  IMAD.MOV.U32 R11, RZ, RZ, 0x0 ;  /* 0x00000000ff0b7424 */ /* 0x000fe400078e00ff */
[C---:B------:R-:W-:Y:S02]  /*0ad0*/  IMAD R13, R18.reuse, 0x5, R13 ;  /* 0x00000005120d7824 */ /* 0x040fe400078e020d */
[----:B------:R-:W-:Y:S01]  /*0ae0*/  IMAD.WIDE.U32 R18, R18, -0x21131993, R10 ;  /* 0xdeece66d12127825 */ /* 0x000fe200078e000a */
[----:B------:R-:W-:-:S03]  /*0af0*/  IABS R10, R7 ;  /* 0x00000007000a7213 */ /* 0x000fc60000000000 */
[----:B------:R-:W-:Y:S01]  /*0b00*/  IMAD.IADD R13, R19, 0x1, R13 ;  /* 0x00000001130d7824 */ /* 0x000fe200078e020d */
[----:B------:R-:W-:-:S04]  /*0b10*/  IADD3 R12, PT, PT, RZ, -R10, RZ ;  /* 0x8000000aff0c7210 */ /* 0x000fc80007ffe0ff */
[----:B------:R-:W-:-:S04]  /*0b20*/  LOP3.LUT R16, R13, 0xffff, RZ, 0xc0, !PT ;  /* 0x0000ffff0d107812 */ /* 0x000fc800078ec0ff */
[----:B------:R-:W-:-:S04]  /*0b30*/  SHF.R.U64 R13, R18, 0x11, R16 ;  /* 0x00000011120d7819 */ /* 0x000fc80000001210 */
[----:B------:R-:W-:Y:S02]  /*0b40*/  IABS R11, R13 ;  /* 0x0000000d000b7213 */ /* 0x000fe40000000000 */
[----:B------:R-:W-:-:S03]  /*0b50*/  ISETP.GE.AND P2, PT, R13, RZ, PT ;  /* 0x000000ff0d00720c */ /* 0x000fc60003f46270 */
[----:B------:R-:W-:-:S04]  /*0b60*/  IMAD.HI.U32 R10, R20, R11, RZ ;  /* 0x0000000b140a7227 */ /* 0x000fc800078e00ff */
[----:B------:R-:W-:Y:S01]  /*0b70*/  IMAD R11, R10, R12, R11 ;  /* 0x0000000c0a0b7224 */ /* 0x000fe200078e020b */
[----:B------:R-:W-:-:S04]  /*0b80*/  IABS R10, R7 ;  /* 0x00000007000a7213 */ /* 0x000fc80000000000 */
[----:B------:R-:W-:-:S13]  /*0b90*/  ISETP.GT.U32.AND P1, PT, R8, R11, PT ;  /* 0x0000000b0800720c */ /* 0x000fda0003f24070 */
[----:B------:R-:W-:-:S05]  /*0ba0*/  @!P1 IMAD.IADD R11, R11, 0x1, -R10 ;  /* 0x000000010b0b9824 */ /* 0x000fca00078e0a0a */
[----:B------:R-:W-:-:S13]  /*0bb0*/  ISETP.GT.U32.AND P1, PT, R8, R11, PT ;  /* 0x0000000b0800720c */ /* 0x000fda0003f24070 */
[----:B------:R-:W-:-:S04]  /*0bc0*/  @!P1 IMAD.IADD R11, R11, 0x1, -R10 ;  /* 0x000000010b0b9824 */ /* 0x000fc800078e0a0a */
[----:B------:R-:W-:-:S05]  /*0bd0*/  @!P2 IMAD.MOV R11, RZ, RZ, -R11 ;  /* 0x000000ffff0ba224 */ /* 0x000fca00078e0a0b */
[----:B------:R-:W-:-:S04]  /*0be0*/  SEL R10, R22, R11, !P0 ;  /* 0x0000000b160a7207 */ /* 0x000fc80004000000 */
[----:B------:R-:W-:-:S04]  /*0bf0*/  IADD3 R11, PT, PT, R13, R9, -R10 ;  /* 0x000000090d0b7210 */ /* 0x000fc80007ffe80a */
[----:B------:R-:W-:-:S13]  /*0c00*/  ISETP.GE.AND P1, PT, R11, RZ, PT ;  /* 0x000000ff0b00720c */ /* 0x000fda0003f26270 */
[----:B------:R-:W-:Y:S05]  /*0c10*/  @!P1 BRA `(.L_x_6) ;  /* 0xfffffffc00a09947 */ /* 0x000fea000383ffff */
[----:B------:R-:W-:Y:S05]  /*0c20*/  BSYNC.RECONVERGENT B1 ;  /* 0x0000000000017941 */ /* 0x000fea0003800200 */
.L_x_5:
[----:B------:R-:W-:-:S07]  /*0c30*/  IMAD.MOV.U32 R7, RZ, RZ, R10 ;  /* 0x000000ffff077224 */ /* 0x000fce00078e000a */
.L_x_4:
[----:B------:R-:W-:Y:S05]  /*0c40*/  BSYNC.RECONVERGENT B0 ;  /* 0x0000000000007941 */ /* 0x000fea0003800200 */
.L_x_2:
[----:B------:R-:W-:Y:S02]  /*0c50*/  LOP3.LUT R9, R17, 0xffff, RZ, 0xc0, !PT ;  /* 0x0000ffff11097812 */ /* 0x000fe400078ec0ff */
[----:B------:R-:W-:-:S07]  /*0c60*/  PRMT R17, RZ, 0x7610, R17 ;  /* 0x00007610ff117816 */ /* 0x000fce0000000011 */
.L_x_20:
[----:B------:R-:W-:Y:S01]  /*0c70*/  IMAD.MOV.U32 R12, RZ, RZ, -0x6bd21946 ;  /* 0x942de6baff0c7424 */ /* 0x000fe200078e00ff */
[----:B------:R-:W-:Y:S01]  /*0c80*/  BSSY.RECONVERGENT B0, `(.L_x_7) ;  /* 0x0000050000007945 */ /* 0x000fe20003800200 */
[----:B------:R-:W-:Y:S02]  /*0c90*/  IMAD.MOV.U32 R13, RZ, RZ, 0x40 ;  /* 0x00000040ff0d7424 */ /* 0x000fe400078e00ff */
[----:B------:R-:W-:Y:S02]  /*0ca0*/  IMAD.MOV.U32 R10, RZ, RZ, 0xb ;  /* 0x0000000bff0a7424 */ /* 0x000fe400078e00ff */
[----:B------:R-:W-:-:S04]  /*0cb0*/  IMAD.HI.U32 R24, R18, -0x4b9ff597, R12 ;  /* 0xb4600a6912187827 */ /* 0x000fc800078e000c */
[----:B------:R-:W-:Y:S02]  /*0cc0*/  HFMA2 R13, -RZ, RZ, -0.00016605854034423828125, 0.08154296875 ;  /* 0x89712d38ff0d7431 */ /* 0x000fe400000001ff */
[----:B------:R-:W-:Y:S02]  /*0cd0*/  IMAD.MOV.U32 R11, RZ, RZ, 0x0 ;  /* 0x00000000ff0b7424 */ /* 0x000fe400078e00ff */
[C---:B------:R-:W-:Y:S02]  /*0ce0*/  IMAD R23, R16.reuse, -0x21131993, RZ ;  /* 0xdeece66d10177824 */ /* 0x040fe400078e02ff */
[----:B------:R-:W-:Y:S02]  /*0cf0*/  IMAD R25, R16, -0x4b9ff597, RZ ;  /* 0xb4600a6910197824 */ /* 0x000fe400078e02ff */
[----:B------:R-:W-:-:S04]  /*0d00*/  IMAD.HI.U32 R19, R18, -0x21131993, R10 ;  /* 0xdeece66d12137827 */ /* 0x000fc800078e000a */
[----:B------:R-:W-:Y:S02]  /*0d10*/  IMAD.MOV.U32 R20, RZ, RZ, 0x544e593d ;  /* 0x544e593dff147424 */ /* 0x000fe400078e00ff */
[----:B------:R-:W-:Y:S02]  /*0d20*/  IMAD.MOV.U32 R21, RZ, RZ, 0x21280aa8 ;  /* 0x21280aa8ff157424 */ /* 0x000fe400078e00ff */
[----:B------:R-:W-:Y:S02]  /*0d30*/  IMAD.MOV.U32 R12, RZ, RZ, 0x73c4cd04 ;  /* 0x73c4cd04ff0c7424 */ /* 0x000fe400078e00ff */
[----:B------:R-:W-:Y:S02]  /*0d40*/  IMAD R22, R18, 0x5, R23 ;  /* 0x0000000512167824 */ /* 0x000fe400078e0217 */
[----:B------:R-:W-:Y:S02]  /*0d50*/  IMAD.MOV.U32 R10, RZ, RZ, -0x6d531d41 ;  /* 0x92ace2bfff0a7424 */ /* 0x000fe400078e00ff */
[----:B------:R-:W-:-:S02]  /*0d60*/  IMAD.MOV.U32 R11, RZ, RZ, 0x1b185d56 ;  /* 0x1b185d56ff0b7424 */ /* 0x000fc400078e00ff */
[C---:B------:R-:W-:Y:S02]  /*0d70*/  IMAD R25, R18.reuse, 0x7760bb20, R25 ;  /* 0x7760bb2012197824 */ /* 0x040fe400078e0219 */
[----:B------:R-:W-:-:S04]  /*0d80*/  IMAD.HI.U32 R20, R18, -0x42f53b4b, R20 ;  /* 0xbd0ac4b512147827 */ /* 0x000fc800078e0014 */
[----:B------:R-:W-:-:S04]  /*0d90*/  IMAD.HI.U32 R8, R18, 0x772c5f11, R12 ;  /* 0x772c5f1112087827 */ /* 0x000fc800078e000c */
[----:B------:R-:W-:Y:S02]  /*0da0*/  IMAD.IADD R22, R19, 0x1, R22 ;  /* 0x0000000113167824 */ /* 0x000fe400078e0216 */
[----:B------:R-:W-:-:S04]  /*0db0*/  IMAD.HI.U32 R21, R18, -0x3063fc3, R10 ;  /* 0xfcf9c03d12157827 */ /* 0x000fc800078e000a */
[C---:B------:R-:W-:Y:S02]  /*0dc0*/  IMAD R13, R16.reuse, -0x42f53b4b, RZ ;  /* 0xbd0ac4b5100d7824 */ /* 0x040fe400078e02ff */
[C---:B------:R-:W-:Y:S02]  /*0dd0*/  IMAD R19, R16.reuse, 0x772c5f11, RZ ;  /* 0x772c5f1110137824 */ /* 0x040fe400078e02ff */
[C---:B------:R-:W-:Y:S02]  /*0de0*/  IMAD R27, R16.reuse, 0x3749a7f9, RZ ;  /* 0x3749a7f9101b7824 */ /* 0x040fe400078e02ff */
[----:B------:R-:W-:Y:S02]  /*0df0*/  IMAD R23, R16, -0x3063fc3, RZ ;  /* 0xfcf9c03d10177824 */ /* 0x000fe400078e02ff */
[----:B------:R-:W-:Y:S02]  /*0e00*/  IMAD.MOV.U32 R10, RZ, RZ, 0x7168255e ;  /* 0x7168255eff0a7424 */ /* 0x000fe400078e00ff */
[----:B------:R-:W-:-:S02]  /*0e10*/  IMAD.MOV.U32 R11, RZ, RZ, 0x699d1761 ;  /* 0x699d1761ff0b7424 */ /* 0x000fc400078e00ff */
[----:B------:R-:W-:Y:S02]  /*0e20*/  IMAD.IADD R12, R25, 0x1, R24 ;  /* 0x00000001190c7824 */ /* 0x000fe400078e0218 */
[C---:B------:R-:W-:Y:S02]  /*0e30*/  IMAD R13, R18.reuse, 0x20c0d498, R13 ;  /* 0x20c0d498120d7824 */ /* 0x040fe400078e020d */
[C---:B------:R-:W-:Y:S02]  /*0e40*/  IMAD R25, R18.reuse, 0x530f32eb, R19 ;  /* 0x530f32eb12197824 */ /* 0x040fe400078e0213 */
[C---:B------:R-:W-:Y:S02]  /*0e50*/  IMAD R27, R18.reuse, 0x2dae45d7, R27 ;  /* 0x2dae45d7121b7824 */ /* 0x040fe400078e021b */
[C---:B------:R-:W-:Y:S02]  /*0e60*/  IMAD R16, R18.reuse, 0x7b806e00, R23 ;  /* 0x7b806e0012107824 */ /* 0x040fe400078e0217 */
[----:B------:R-:W-:Y:S01]  /*0e70*/  IMAD.WIDE.U32 R18, R18, 0x3749a7f9, R10 ;  /* 0x3749a7f912127825 */ /* 0x000fe200078e000a */
[----:B------:R-:W-:-:S02]  /*0e80*/  SHF.R.U32.HI R11, RZ, 0xd, R12 ;  /* 0x0000000dff0b7819 */ /* 0x000fc4000001160c */
[----:B------:R-:W-:Y:S01]  /*0e90*/  SHF.R.U32.HI R10, RZ, 0xd, R22 ;  /* 0x0000000dff0a7819 */ /* 0x000fe20000011616 */
[----:B------:R-:W-:Y:S01]  /*0ea0*/  IMAD.IADD R12, R21, 0x1, R16 ;  /* 0x00000001150c7824 */ /* 0x000fe200078e0210 */
[----:B------:R-:W-:Y:S01]  /*0eb0*/  LOP3.LUT R11, R11, 0x7, RZ, 0xc0, !PT ;  /* 0x000000070b0b7812 */ /* 0x000fe200078ec0ff */
[----:B------:R-:W-:Y:S01]  /*0ec0*/  IMAD.IADD R16, R19, 0x1, R27 ;  /* 0x0000000113107824 */ /* 0x000fe200078e021b */
[----:B------:R-:W-:Y:S01]  /*0ed0*/  LOP3.LUT R10, R10, 0x7, RZ, 0xc0, !PT ;  /* 0x000000070a0a7812 */ /* 0x000fe200078ec0ff */
[----:B------:R-:W-:Y:S01]  /*0ee0*/  IMAD.IADD R20, R20, 0x1, R13 ;  /* 0x0000000114147824 */ /* 0x000fe200078e020d */
[----:B------:R-:W-:Y:S01]  /*0ef0*/  LOP3.LUT R13, R6, 0xff, RZ, 0xc0, !PT ;  /* 0x000000ff060d7812 */ /* 0x000fe200078ec0ff */
[----:B------:R-:W-:Y:S01]  /*0f00*/  IMAD.IADD R25, R8, 0x1, R25 ;  /* 0x0000000108197824 */ /* 0x000fe200078e0219 */
[----:B------:R-:W-:Y:S02]  /*0f10*/  SHF.R.U32.HI R12, RZ, 0xd, R12 ;  /* 0x0000000dff0c7819 */ /* 0x000fe4000001160c */
[----:B------:R-:W-:-:S02]  /*0f20*/  LOP3.LUT R16, R16, 0xffff, RZ, 0xc0, !PT ;  /* 0x0000ffff10107812 */ /* 0x000fc400078ec0ff */
[----:B------:R-:W-:Y:S02]  /*0f30*/  IADD3 R8, PT, PT, -R11, R10, R15 ;  /* 0x0000000a0b087210 */ /* 0x000fe40007ffe10f */
[----:B------:R-:W-:Y:S02]  /*0f40*/  ISETP.NE.AND P0, PT, R13, 0xff, PT ;  /* 0x000000ff0d00780c */ /* 0x000fe40003f05270 */
[----:B------:R-:W-:Y:S02]  /*0f50*/  LOP3.LUT R10, R12, 0x7, RZ, 0xc0, !PT ;  /* 0x000000070c0a7812 */ /* 0x000fe400078ec0ff */
[----:B------:R-:W-:Y:S02]  /*0f60*/  SHF.R.U32.HI R11, RZ, 0xd, R16 ;  /* 0x0000000dff0b7819 */ /* 0x000fe40000011610 */
[----:B------:R-:W-:Y:S02]  /*0f70*/  SHF.R.U32.HI R12, RZ, 0xe, R20 ;  /* 0x0000000eff0c7819 */ /* 0x000fe40000011614 */
[----:B------:R-:W-:-:S02]  /*0f80*/  IADD3 R11, PT, PT, -R11, R10, R9 ;  /* 0x0000000a0b0b7210 */ /* 0x000fc40007ffe109 */
[----:B------:R-:W-:Y:S02]  /*0f90*/  SHF.R.U32.HI R25, RZ, 0xe, R25 ;  /* 0x0000000eff197819 */ /* 0x000fe40000011619 */
[----:B------:R-:W-:Y:S01]  /*0fa0*/  LOP3.LUT R10, R12, 0x3, RZ, 0xc0, !PT ;  /* 0x000000030c0a7812 */ /* 0x000fe200078ec0ff */
[----:B------:R-:W-:Y:S01]  /*0fb0*/  IMAD R8, R11, 0x20, R8 ;  /* 0x000000200b087824 */ /* 0x000fe200078e0208 */
[----:B------:R-:W-:-:S04]  /*0fc0*/  LOP3.LUT R25, R25, 0x3, RZ, 0xc0, !PT ;  /* 0x0000000319197812 */ /* 0x000fc800078ec0ff */
[----:B------:R-:W-:Y:S02]  /*0fd0*/  IADD3 R25, PT, PT, -R25, R10, R7 ;  /* 0x0000000a19197210 */ /* 0x000fe40007ffe107 */
[----:B------:R-:W-:Y:S01]  /*0fe0*/  IADD3 R24, PT, PT, R1, R8, RZ ;  /* 0x0000000801187210 */ /* 0x000fe20007ffe0ff */
[----:B------:R-:W-:Y:S06]  /*0ff0*/  @P0 BRA `(.L_x_8) ;  /* 0x0000000000600947 */ /* 0x000fec0003800000 */
[----:B------:R-:W-:Y:S01]  /*1000*/  IMAD.MOV.U32 R6, RZ, RZ, 0x2 ;  /* 0x00000002ff067424 */ /* 0x000fe200078e00ff */
[C---:B------:R-:W-:Y:S02]  /*1010*/  ISETP.NE.AND P0, PT, R8.reuse, 0x348, PT ;  /* 0x000003480800780c */ /* 0x040fe40003f05270 */
[----:B------:R-:W-:Y:S02]  /*1020*/  ISETP.NE.AND P1, PT, R8, 0x158, PT ;  /* 0x000001580800780c */ /* 0x000fe40003f25270 */
[----:B------:R-:W-:Y:S02]  /*1030*/  SEL R6, R6, 0xffff, !P0 ;  /* 0x0000ffff06067807 */ /* 0x000fe40004000000 */
[----:B------:R-:W-:Y:S02]  /*1040*/  ISETP.NE.AND P0, PT, R8, 0x358, PT ;  /* 0x000003580800780c */ /* 0x000fe40003f05270 */
[----:B------:R-:W-:-:S04]  /*1050*/  SEL R6, R6, 0x1, P1 ;  /* 0x0000000106067807 */ /* 0x000fc80000800000 */
[----:B------:R-:W-:-:S04]  /*1060*/  SEL R10, R6, RZ, P0 ;  /* 0x000000ff060a7207 */ /* 0x000fc80000000000 */
[----:B------:R-:W-:-:S04]  /*1070*/  PRMT R6, R10, 0x9910, RZ ;  /* 0x000099100a067816 */ /* 0x000fc800000000ff */
[----:B------:R-:W-:Y:S01]  /*1080*/  ISETP.NE.AND P0, PT, R6, -0x1, PT ;  /* 0xffffffff0600780c */ /* 0x000fe20003f05270 */
[----:B------:R-:W-:-:S12]  /*1090*/  IMAD.MOV.U32 R6, RZ, RZ, 0xff ;  /* 0x000000ffff067424 */ /* 0x000fd800078e00ff */
[----:B------:R-:W-:Y:S05]  /*10a0*/  @!P0 BRA `(.L_x_8) ;  /* 0x0000000000348947 */ /* 0x000fea0003800000 */
[----:B------:R-:W-:-:S04]  /*10b0*/  ISETP.NE.U32.AND P0, PT, R14, RZ, PT ;  /* 0x000000ff0e00720c */ /* 0x000fc80003f05070 */
[----:B------:R-:W-:-:S04]  /*10c0*/  ISETP.NE.AND.EX P0, PT, RZ, RZ, PT, P0 ;  /* 0x000000ffff00720c */ /* 0x000fc80003f05300 */
[----:B------:R-:W-:-:S13]  /*10d0*/  ISETP.EQ.XOR P0, PT, R8, 0x358, !P0 ;  /* 0x000003580800780c */ /* 0x000fda0004702a70 */
[----:B------:R-:W-:Y:S05]  /*10e0*/  @!P0 EXIT ;  /* 0x000000000000894d */ /* 0x000fea0003800000 */
[----:B------:R-:W2:Y:S01]  /*10f0*/  LDL.U8 R6, [R24] ;  /* 0x0000000018067983 */ /* 0x000ea20000100000 */
[----:B------:R-:W-:Y:S02]  /*1100*/  IMAD.IADD R12, R1, 0x1, R0 ;  /* 0x00000001010c7824 */ /* 0x000fe400078e0200 */
[----:B--2---:R-:W-:-:S05]  /*1110*/  VIADD R11, R6, 0xc ;  /* 0x0000000c060b7836 */ /* 0x004fca0000000000 */
[----:B------:R0:W-:Y:S04]  /*1120*/  STL.U8 [R24], R11 ;  /* 0x0000000b18007387 */ /* 0x0001e80000100000 */
[----:B------:R-:W2:Y:S01]  /*1130*/  LDL.S8 R6, [R12] ;  /* 0x000000000c067983 */ /* 0x000ea20000100200 */
[----:B------:R-:W-:-:S04]  /*1140*/  PRMT R13, R11, 0x8880, RZ ;  /* 0x000088800b0d7816 */ /* 0x000fc800000000ff */
[----:B--2---:R-:W-:Y:S02]  /*1150*/  ISETP.GE.AND P0, PT, R6, R13, PT ;  /* 0x0000000d0600720c */ /* 0x004fe40003f06270 */
[----:B------:R-:W-:Y:S02]  /*1160*/  PRMT R6, R10, 0x7610, R6 ;  /* 0x000076100a067816 */ /* 0x000fe40000000006 */
[----:B0-----:R-:W-:-:S09]  /*1170*/  SEL R0, R8, R0, !P0 ;  /* 0x0000000008007207 */ /* 0x001fd20004000000 */
.L_x_8:
[----:B------:R-:W-:Y:S05]  /*1180*/  BSYNC.RECONVERGENT B0 ;  /* 0x0000000000007941 */ /* 0x000fea0003800200 */
.L_x_7:
[----:B------:R-:W2:Y:S01]  /*1190*/  LDL.U8 R22, [R24] ;  /* 0x0000000018167983 */ /* 0x000ea20000100000 */
[----:B------:R-:W-:Y:S01]  /*11a0*/  PRMT R23, R25, 0x9910, RZ ;  /* 0x0000991019177816 */ /* 0x000fe200000000ff */
[----:B------:R-:W-:Y:S01]  /*11b0*/  BSSY.RECONVERGENT B1, `(.L_x_9) ;  /* 0x0000068000017945 */ /* 0x000fe20003800200 */
[----:B--2---:R-:W-:-:S04]  /*11c0*/  PRMT R10, R22, 0x8880, RZ ;  /* 0x00008880160a7816 */ /* 0x004fc800000000ff */
[----:B------:R-:W-:-:S13]  /*11d0*/  ISETP.GT.AND P0, PT, R23, R10, PT ;  /* 0x0000000a1700720c */ /* 0x000fda0003f04270 */
[----:B------:R-:W-:Y:S05]  /*11e0*/  @!P0 BRA `(.L_x_10) ;  /* 0x0000000400908947 */ /* 0x000fea0003800000 */
[----:B------:R-:W-:Y:S01]  /*11f0*/  BSSY.RECONVERGENT B0, `(.L_x_10) ;  /* 0x0000063000007945 */ /* 0x000fe20003800200 */
[----:B------:R-:W-:Y:S01]  /*1200*/  VIADD R23, R23, 0xffffffff ;  /* 0xffffffff17177836 */ /* 0x000fe20000000000 */
[----:B------:R-:W-:Y:S01]  /*1210*/  LOP3.LUT R21, R25, 0x7fff, RZ, 0xc0, !PT ;  /* 0x00007fff19157812 */ /* 0x000fe200078ec0ff */
[----:B------:R-:W-:Y:S01]  /*1220*/  IMAD.MOV.U32 R20, RZ, RZ, RZ ;  /* 0x000000ffff147224 */ /* 0x000fe200078e00ff */
[C-C-:B------:R-:W-:Y:S02]  /*1230*/  IADD3 R28, PT, PT, R1.reuse, -0x20, R8.reuse ;  /* 0xffffffe0011c7810 */ /* 0x140fe40007ffe008 */
[----:B------:R-:W-:-:S07]  /*1240*/  IADD3 R27, PT, PT, R1, -0x1, R8 ;  /* 0xffffffff011b7810 */ /* 0x000fce0007ffe008 */
.L_x_19:
[----:B------:R-:W-:Y:S01]  /*1250*/  IMAD R13, R16, -0x21131993, RZ ;  /* 0xdeece66d100d7824 */ /* 0x000fe200078e02ff */
[----:B------:R-:W-:Y:S01]  /*1260*/  BSSY.RECONVERGENT B2, `(.L_x_11) ;  /* 0x000003a000027945 */ /* 0x000fe20003800200 */
[----:B------:R-:W-:Y:S02]  /*1270*/  IMAD.MOV.U32 R10, RZ, RZ, 0xb ;  /* 0x0000000bff0a7424 */ /* 0x000fe400078e00ff */
[----:B------:R-:W-:Y:S02]  /*1280*/  IMAD.MOV.U32 R11, RZ, RZ, 0x0 ;  /* 0x00000000ff0b7424 */ /* 0x000fe400078e00ff */
[C---:B------:R-:W-:Y:S02]  /*1290*/  IMAD R29, R18.reuse, 0x5, R13 ;  /* 0x00000005121d7824 */ /* 0x040fe400078e020d */
[----:B------:R-:W-:-:S04]  /*12a0*/  IMAD.WIDE.U32 R12, R18, -0x21131993, R10 ;  /* 0xdeece66d120c7825 */ /* 0x000fc800078e000a */
[----:B------:R-:W-:-:S05]  /*12b0*/  IMAD.IADD R29, R29, 0x1, R13 ;  /* 0x000000011d1d7824 */ /* 0x000fca00078e020d */
[----:B------:R-:W-:-:S04]  /*12c0*/  LOP3.LUT R16, R29, 0xffff, RZ, 0xc0, !PT ;  /* 0x0000ffff1d107812 */ /* 0x000fc800078ec0ff */
[----:B------:R-:W-:-:S05]  /*12d0*/  SHF.R.U64 R18, R12, 0x11, R16 ;  /* 0x000000110c127819 */ /* 0x000fca0000001210 */
[----:B------:R-:W-:-:S04]  /*12e0*/  IMAD.HI.U32 R19, R18, 0x55555556, RZ ;  /* 0x5555555612137827 */ /* 0x000fc800078e00ff */
[----:B------:R-:W-:-:S04]  /*12f0*/  IMAD R19, R19, -0x3, R18 ;  /* 0xfffffffd13137824 */ /* 0x000fc800078e0212 */
[----:B------:R-:W-:-:S05]  /*1300*/  VIADD R31, R19, 0x1 ;  /* 0x00000001131f7836 */ /* 0x000fca0000000000 */
[----:B------:R-:W-:-:S04]  /*1310*/  LOP3.LUT R26, R31, 0xffff, RZ, 0xc0, !PT ;  /* 0x0000ffff1f1a7812 */ /* 0x000fc800078ec0ff */
[----:B------:R-:W-:-:S13]  /*1320*/  LOP3.LUT P0, RZ, R19, R26, RZ, 0xc0, !PT ;  /* 0x0000001a13ff7212 */ /* 0x000fda000780c0ff */
[----:B------:R-:W-:Y:S05]  /*1330*/  @!P0 BRA `(.L_x_12) ;  /* 0x0000000000848947 */ /* 0x000fea0003800000 */
[----:B------:R-:W0:Y:S01]  /*1340*/  I2F.U16.RP R30, R31 ;  /* 0x0000001f001e7306 */ /* 0x000e220000109000 */
[----:B------:R-:W-:Y:S01]  /*1350*/  IMAD.MOV R29, RZ, RZ, -R26 ;  /* 0x000000ffff1d7224 */ /* 0x000fe200078e0a1a */
[----:B------:R-:W-:Y:S01]  /*1360*/  BSSY.RECONVERGENT B3, `(.L_x_13) ;  /* 0x000001c000037945 */ /* 0x000fe20003800200 */
[----:B------:R-:W-:Y:S01]  /*1370*/  IMAD.MOV.U32 R18, RZ, RZ, R12 ;  /* 0x000000ffff127224 */ /* 0x000fe200078e000c */
[----:B------:R-:W-:Y:S01]  /*1380*/  ISETP.NE.U32.AND P0, PT, R26, RZ, PT ;  /* 0x000000ff1a00720c */ /* 0x000fe20003f05070 */
[----:B------:R-:W-:-:S03]  /*1390*/  IMAD.MOV.U32 R12, RZ, RZ, RZ ;  /* 0x000000ffff0c7224 */ /* 0x000fc600078e00ff */
[----:B0-----:R-:W0:Y:S02]  /*13a0*/  MUFU.RCP R30, R30 ;  /* 0x0000001e001e7308 */ /* 0x001e240000001000 */
[----:B0-----:R-:W-:Y:S02]  /*13b0*/  IADD3 R13, PT, PT, R30, 0xffffffe, RZ ;  /* 0x0ffffffe1e0d7810 */ /* 0x001fe40007ffe0ff */
[----:B------:R-:W-:-:S04]  /*13c0*/  LOP3.LUT R30, RZ, R26, RZ, 0x33, !PT ;  /* 0x0000001aff1e7212 */ /* 0x000fc800078e33ff */
[----:B------:R-:W0:Y:S02]  /*13d0*/  F2I.FTZ.U32.TRUNC.NTZ R13, R13 ;  /* 0x0000000d000d7305 */ /* 0x000e24000021f000 */
[----:B0-----:R-:W-:-:S04]  /*13e0*/  IMAD R29, R29, R13, RZ ;  /* 0x0000000d1d1d7224 */ /* 0x001fc800078e02ff */
[----:B------:R-:W-:-:S07]  /*13f0*/  IMAD.HI.U32 R29, R13, R29, R12 ;  /* 0x0000001d0d1d7227 */ /* 0x000fce00078e000c */
.L_x_14:
[----:B------:R-:W-:Y:S02]  /*1400*/  IMAD R31, R16, -0x21131993, RZ ;  /* 0xdeece66d101f7824 */ /* 0x000fe400078e02ff */
[----:B------:R-:W-:-:S04]  /*1410*/  IMAD.WIDE.U32 R12, R18, -0x21131993, R10 ;  /* 0xdeece66d120c7825 */ /* 0x000fc800078e000a */
[----:B------:R-:W-:-:S04]  /*1420*/  IMAD R31, R18, 0x5, R31 ;  /* 0x00000005121f7824 */ /* 0x000fc800078e021f */
[----:B------:R-:W-:-:S05]  /*1430*/  IMAD.IADD R31, R13, 0x1, R31 ;  /* 0x000000010d1f7824 */ /* 0x000fca00078e021f */
[----:B------:R-:W-:-:S04]  /*1440*/  LOP3.LUT R16, R31, 0xffff, RZ, 0xc0, !PT ;  /* 0x0000ffff1f107812 */ /* 0x000fc800078ec0ff */
[----:B------:R-:W-:-:S05]  /*1450*/  SHF.R.U64 R18, R12, 0x11, R16 ;  /* 0x000000110c127819 */ /* 0x000fca0000001210 */
[----:B------:R-:W-:-:S04]  /*1460*/  IMAD.HI.U32 R13, R29, R18, RZ ;  /* 0x000000121d0d7227 */ /* 0x000fc800078e00ff */
[----:B------:R-:W-:-:S04]  /*1470*/  IMAD.MOV R13, RZ, RZ, -R13 ;  /* 0x000000ffff0d7224 */ /* 0x000fc800078e0a0d */
[----:B------:R-:W-:-:S05]  /*1480*/  IMAD R13, R26, R13, R18 ;  /* 0x0000000d1a0d7224 */ /* 0x000fca00078e0212 */
[----:B------:R-:W-:-:S13]  /*1490*/  ISETP.GE.U32.AND P1, PT, R13, R26, PT ;  /* 0x0000001a0d00720c */ /* 0x000fda0003f26070 */
[----:B------:R-:W-:-:S05]  /*14a0*/  @P1 IMAD.IADD R13, R13, 0x1, -R26 ;  /* 0x000000010d0d1824 */ /* 0x000fca00078e0a1a */
[----:B------:R-:W-:-:S13]  /*14b0*/  ISETP.GE.U32.AND P1, PT, R13, R26, PT ;  /* 0x0000001a0d00720c */ /* 0x000fda0003f26070 */
[----:B------:R-:W-:-:S05]  /*14c0*/  @P1 IMAD.IADD R13, R13, 0x1, -R26 ;  /* 0x000000010d0d1824 */ /* 0x000fca00078e0a1a */
[----:B------:R-:W-:-:S04]  /*14d0*/  SEL R32, R30, R13, !P0 ;  /* 0x0000000d1e207207 */ /* 0x000fc80004000000 */
[----:B------:R-:W-:Y:S01]  /*14e0*/  IADD3 R13, PT, PT, R18, R19, -R32 ;  /* 0x00000013120d7210 */ /* 0x000fe20007ffe820 */
[----:B------:R-:W-:-:S03]  /*14f0*/  IMAD.MOV.U32 R18, RZ, RZ, R12 ;  /* 0x000000ffff127224 */ /* 0x000fc600078e000c */
[----:B------:R-:W-:-:S13]  /*1500*/  ISETP.GE.AND P1, PT, R13, RZ, PT ;  /* 0x000000ff0d00720c */ /* 0x000fda0003f26270 */
[----:B------:R-:W-:Y:S05]  /*1510*/  @!P1 BRA `(.L_x_14) ;  /* 0xfffffffc00b89947 */ /* 0x000fea000383ffff */
[----:B------:R-:W-:Y:S05]  /*1520*/  BSYNC.RECONVERGENT B3 ;  /* 0x0000000000037941 */ /* 0x000fea0003800200 */
.L_x_13:
[----:B------:R-:W-:Y:S01]  /*1530*/  IMAD.MOV.U32 R11, RZ, RZ, R32 ;  /* 0x000000ffff0b7224 */ /* 0x000fe200078e0020 */
[----:B------:R-:W-:Y:S06]  /*1540*/  BRA `(.L_x_15) ;  /* 0x00000000002c7947 */ /* 0x000fec0003800000 */
.L_x_12:
[----:B------:R-:W-:Y:S02]  /*1550*/  IMAD R13, R29, -0x21131993, RZ ;  /* 0xdeece66d1d0d7824 */ /* 0x000fe400078e02ff */
[----:B------:R-:W-:-:S04]  /*1560*/  IMAD.WIDE.U32 R18, R12, -0x21131993, R10 ;  /* 0xdeece66d0c127825 */ /* 0x000fc800078e000a */
[----:B------:R-:W-:-:S04]  /*1570*/  IMAD R13, R12, 0x5, R13 ;  /* 0x000000050c0d7824 */ /* 0x000fc800078e020d */
[----:B------:R-:W-:-:S05]  /*1580*/  IMAD.IADD R16, R19, 0x1, R13 ;  /* 0x0000000113107824 */ /* 0x000fca00078e020d */
[----:B------:R-:W-:-:S04]  /*1590*/  LOP3.LUT R16, R16, 0xffff, RZ, 0xc0, !PT ;  /* 0x0000ffff10107812 */ /* 0x000fc800078ec0ff */
[--C-:B------:R-:W-:Y:S02]  /*15a0*/  SHF.R.U32.HI R13, RZ, 0x11, R16.reuse ;  /* 0x00000011ff0d7819 */ /* 0x100fe40000011610 */
[----:B------:R-:W-:-:S03]  /*15b0*/  SHF.R.U64 R11, R18, 0x11, R16 ;  /* 0x00000011120b7819 */ /* 0x000fc60000001210 */
[-C--:B------:R-:W-:Y:S02]  /*15c0*/  IMAD R13, R13, R26.reuse, RZ ;  /* 0x0000001a0d0d7224 */ /* 0x080fe400078e02ff */
[----:B------:R-:W-:-:S05]  /*15d0*/  IMAD.WIDE.U32 R10, R11, R26, RZ ;  /* 0x0000001a0b0a7225 */ /* 0x000fca00078e00ff */
[----:B------:R-:W-:-:S04]  /*15e0*/  IADD3 R11, PT, PT, R11, R13, RZ ;  /* 0x0000000d0b0b7210 */ /* 0x000fc80007ffe0ff */
[----:B------:R-:W-:-:S07]  /*15f0*/  SHF.R.U64 R11, R10, 0x1f, R11 ;  /* 0x0000001f0a0b7819 */ /* 0x000fce000000120b */
.L_x_15:
[----:B------:R-:W-:Y:S05]  /*1600*/  BSYNC.RECONVERGENT B2 ;  /* 0x0000000000027941 */ /* 0x000fea0003800200 */
.L_x_11:
[----:B------:R-:W-:-:S13]  /*1610*/  ISETP.GE.U32.AND P0, PT, R11, R20, PT ;  /* 0x000000140b00720c */ /* 0x000fda0003f06070 */
[----:B------:R-:W-:Y:S05]  /*1620*/  @!P0 BRA `(.L_x_16) ;  /* 0x00000000007c8947 */ /* 0x000fea0003800000 */
[----:B------:R-:W-:Y:S01]  /*1630*/  LOP3.LUT R10, R22, 0xffff, RZ, 0xc0, !PT ;  /* 0x0000ffff160a7812 */ /* 0x000fe200078ec0ff */
[----:B------:R-:W-:Y:S01]  /*1640*/  BSSY.RECONVERGENT B2, `(.L_x_17) ;  /* 0x000001b000027945 */ /* 0x000fe20003800200 */
[----:B------:R-:W-:Y:S02]  /*1650*/  LOP3.LUT P0, RZ, R25, 0x8000, RZ, 0xc0, !PT ;  /* 0x0000800019ff7812 */ /* 0x000fe4000780c0ff */
[----:B------:R-:W-:Y:S01]  /*1660*/  PRMT R11, R10, 0x8880, RZ ;  /* 0x000088800a0b7816 */ /* 0x000fe200000000ff */
[----:B------:R-:W-:-:S05]  /*1670*/  IMAD.IADD R10, R23, 0x1, R20 ;  /* 0x00000001170a7824 */ /* 0x000fca00078e0214 */
[----:B------:R-:W-:-:S13]  /*1680*/  ISETP.GT.OR P0, PT, R10, R11, P0 ;  /* 0x0000000b0a00720c */ /* 0x000fda0000704670 */
[----:B------:R-:W-:Y:S05]  /*1690*/  @P0 BRA `(.L_x_18) ;  /* 0x0000000000540947 */ /* 0x000fea0003800000 */
[----:B------:R-:W2:Y:S01]  /*16a0*/  LDL.S8 R10, [R24+0x1] ;  /* 0x00000100180a7983 */ /* 0x000ea20000100200 */
[----:B------:R-:W-:-:S05]  /*16b0*/  IMAD.IADD R11, R21, 0x1, R20 ;  /* 0x00000001150b7824 */ /* 0x000fca00078e0214 */
[----:B--2---:R-:W-:-:S13]  /*16c0*/  ISETP.GT.AND P0, PT, R11, R10, PT ;  /* 0x0000000a0b00720c */ /* 0x004fda0003f04270 */
[----:B------:R-:W-:Y:S05]  /*16d0*/  @!P0 BRA `(.L_x_18) ;  /* 0x0000000000448947 */ /* 0x000fea0003800000 */
[----:B------:R-:W2:Y:S02]  /*16e0*/  LDL.S8 R10, [R28] ;  /* 0x000000001c0a7983 */ /* 0x000ea40000100200 */
[----:B--2---:R-:W-:-:S13]  /*16f0*/  ISETP.GT.AND P0, PT, R11, R10, PT ;  /* 0x0000000a0b00720c */ /* 0x004fda0003f04270 */
[----:B------:R-:W-:Y:S05]  /*1700*/  @!P0 BRA `(.L_x_18) ;  /* 0x0000000000388947 */ /* 0x000fea0003800000 */
[----:B------:R-:W2:Y:S02]  /*1710*/  LDL.S8 R10, [R27] ;  /* 0x000000001b0a7983 */ /* 0x000ea40000100200 */
[----:B--2---:R-:W-:-:S13]  /*1720*/  ISETP.GT.AND P0, PT, R11, R10, PT ;  /* 0x0000000a0b00720c */ /* 0x004fda0003f04270 */
[----:B------:R-:W-:Y:S05]  /*1730*/  @!P0 BRA `(.L_x_18) ;  /* 0x00000000002c8947 */ /* 0x000fea0003800000 */
[----:B------:R-:W2:Y:S02]  /*1740*/  LDL.S8 R10, [R24+0x20] ;  /* 0x00002000180a7983 */ /* 0x000ea40000100200 */
[----:B--2---:R-:W-:-:S13]  /*1750*/  ISETP.GT.AND P0, PT, R11, R10, PT ;  /* 0x0000000a0b00720c */ /* 0x004fda0003f04270 */
[----:B------:R-:W-:Y:S05]  /*1760*/  @!P0 BRA `(.L_x_18) ;  /* 0x0000000000208947 */ /* 0x000fea0003800000 */
[----:B------:R-:W-:Y:S02]  /*1770*/  VIADD R11, R22, 0x1 ;  /* 0x00000001160b7836 */ /* 0x000fe40000000000 */
[----:B------:R-:W-:-:S03]  /*1780*/  IMAD.IADD R10, R1, 0x1, R0 ;  /* 0x00000001010a7824 */ /* 0x000fc600078e0200 */
[----:B------:R0:W-:Y:S04]  /*1790*/  STL.U8 [R24], R11 ;  /* 0x0000000b18007387 */ /* 0x0001e80000100000 */
[----:B------:R-:W2:Y:S01]  /*17a0*/  LDL.S8 R10, [R10] ;  /* 0x000000000a0a7983 */ /* 0x000ea20000100200 */
[----:B------:R-:W-:Y:S02]  /*17b0*/  PRMT R13, R22, 0x8880, RZ ;  /* 0x00008880160d7816 */ /* 0x000fe400000000ff */
[----:B------:R-:W-:Y:S02]  /*17c0*/  PRMT R22, R11, 0x7610, R22 ;  /* 0x000076100b167816 */ /* 0x000fe40000000016 */
[----:B--2---:R-:W-:-:S04]  /*17d0*/  ISETP.GT.AND P0, PT, R10, R13, PT ;  /* 0x0000000d0a00720c */ /* 0x004fc80003f04270 */
[----:B0-----:R-:W-:-:S09]  /*17e0*/  SEL R0, R0, R8, P0 ;  /* 0x0000000800007207 */ /* 0x001fd20000000000 */
.L_x_18:
[----:B------:R-:W-:Y:S05]  /*17f0*/  BSYNC.RECONVERGENT B2 ;  /* 0x0000000000027941 */ /* 0x000fea0003800200 */
.L_x_17:
[----:B------:R-:W-:Y:S01]  /*1800*/  VIADD R20, R20, 0x1 ;  /* 0x0000000114147836 */ /* 0x000fe20000000000 */
[----:B------:R-:W-:Y:S06]  /*1810*/  BRA `(.L_x_19) ;  /* 0xfffffff8008c7947 */ /* 0x000fec000383ffff */
.L_x_16:
[----:B------:R-:W-:Y:S05]  /*1820*/  BSYNC.RECONVERGENT B0 ;  /* 0x0000000000007941 */ /* 0x000fea0003800200 */
.L_x_10:
[----:B------:R-:W-:Y:S05]  /*1830*/  BSYNC.RECONVERGENT B1 ;  /* 0x0000000000017941 */ /* 0x000fea0003800200 */
.L_x_9:
[----:B------:R-:W-:-:S05]  /*1840*/  VIADD R17, R17, 0x1 ;  /* 0x0000000111117836 */ /* 0x000fca0000000000 */
[----:B------:R-:W-:-:S04]  /*1850*/  PRMT R8, R17, 0x9910, RZ ;  /* 0x0000991011087816 */ /* 0x000fc800000000ff */
[----:B------:R-:W-:-:S13]  /*1860*/  ISETP.NE.AND P0, PT, R8, 0xa, PT ;  /* 0x0000000a0800780c */ /* 0x000fda0003f05270 */
[----:B------:R-:W-:Y:S05]  /*1870*/  @P0 BRA `(.L_x_20) ;  /* 0xfffffff000fc0947 */ /* 0x000fea000383ffff */
[----:B------:R-:W-:-:S05]  /*1880*/  IMAD.IADD R7, R1, 0x1, R0 ;  /* 0x0000000101077824 */ /* 0x000fca00078e0200 */
[----:B------:R-:W2:Y:S02]  /*1890*/  LDL.S8 R8, [R7] ;  /* 0x0000000007087983 */ /* 0x000ea40000100200 */
[----:B--2---:R-:W-:-:S13]  /*18a0*/  ISETP.GE.AND P0, PT, R8, 0x53, PT ;  /* 0x000000530800780c */ /* 0x004fda0003f06270 */
[----:B------:R-:W-:Y:S05]  /*18b0*/  @P0 BRA `(.L_x_21) ;  /* 0x0000000000380947 */ /* 0x000fea0003800000 */
[----:B------:R-:W-:-:S04]  /*18c0*/  PRMT R7, R4, 0x9910, RZ ;  /* 0x0000991004077816 */ /* 0x000fc800000000ff */
[----:B------:R-:W-:-:S13]  /*18d0*/  ISETP.GT.AND P0, PT, R7, -0xa, PT ;  /* 0xfffffff60700780c */ /* 0x000fda0003f04270 */
[----:B------:R-:W-:Y:S05]  /*18e0*/  @P0 EXIT ;  /* 0x000000000000094d */ /* 0x000fea0003800000 */
[----:B------:R-:W-:Y:S01]  /*18f0*/  LOP3.LUT R7, R8, 0xffff, RZ, 0xc0, !PT ;  /* 0x0000ffff08077812 */ /* 0x000fe200078ec0ff */
[----:B------:R-:W-:-:S03]  /*1900*/  VIADD R4, R4, 0x9 ;  /* 0x0000000904047836 */ /* 0x000fc60000000000 */
[----:B------:R-:W-:Y:S02]  /*1910*/  PRMT R7, R7, 0x8880, RZ ;  /* 0x0000888007077816 */ /* 0x000fe400000000ff */
[----:B------:R-:W-:Y:S02]  /*1920*/  PRMT R8, R4, 0x9910, RZ ;  /* 0x0000991004087816 */ /* 0x000fe400000000ff */
[----:B------:R-:W-:-:S04]  /*1930*/  IADD3 R9, P1, PT, R7, -0x53, RZ ;  /* 0xffffffad07097810 */ /* 0x000fc80007f3e0ff */
[----:B------:R-:W-:Y:S02]  /*1940*/  ISETP.GE.U32.AND P0, PT, R9, R8, PT ;  /* 0x000000080900720c */ /* 0x000fe40003f06070 */
[----:B------:R-:W-:Y:S02]  /*1950*/  LEA.HI.X.SX32 R7, R7, 0xffffffff, 0x1, P1 ;  /* 0xffffffff07077811 */ /* 0x000fe400008f0eff */
[----:B------:R-:W-:-:S04]  /*1960*/  SHF.R.S32.HI R8, RZ, 0x1f, R8 ;  /* 0x0000001fff087819 */ /* 0x000fc80000011408 */
[----:B------:R-:W-:-:S13]  /*1970*/  ISETP.GE.U32.AND.EX P0, PT, R7, R8, PT, P0 ;  /* 0x000000080700720c */ /* 0x000fda0003f06100 */
[----:B------:R-:W-:Y:S05]  /*1980*/  @P0 BRA `(.L_x_22) ;  /* 0xffffffe800fc0947 */ /* 0x000fea000383ffff */
[----:B------:R-:W-:Y:S05]  /*1990*/  EXIT ;  /* 0x000000000000794d */ /* 0x000fea0003800000 */
.L_x_21:
[----:B------:R-:W0:Y:S01]  /*19a0*/  S2R R7, SR_LANEID ;  /* 0x0000000000077919 */ /* 0x000e220000000000 */
[----:B------:R-:W-:Y:S01]  /*19b0*/  VOTEU.ANY UR6, UPT, PT ;  /* 0x0000000000067886 */ /* 0x000fe200038e0100 */
[----:B------:R-:W1:Y:S01]  /*19c0*/  LDC.64 R8, c[0x0][0x388] ;  /* 0x0000e200ff087b82 */ /* 0x000e620000000a00 */
[----:B------:R-:W0:Y:S01]  /*19d0*/  FLO.U32 R0, UR6 ;  /* 0x0000000600007d00 */ /* 0x000e2200080e0000 */
[----:B------:R-:W2:Y:S06]  /*19e0*/  S2R R4, SR_LTMASK ;  /* 0x0000000000047919 */ /* 0x000eac0000003900 */
[----:B------:R-:W3:Y:S01]  /*19f0*/  LDC.64 R10, c[0x0][0x390] ;  /* 0x0000e400ff0a7b82 */ /* 0x000ee20000000a00 */
[----:B------:R-:W1:Y:S01]  /*1a00*/  POPC R3, UR6 ;  /* 0x0000000600037d09 */ /* 0x000e620008000000 */
[----:B0-----:R-:W-:-:S13]  /*1a10*/  ISETP.EQ.U32.AND P0, PT, R0, R7, PT ;  /* 0x000000070000720c */ /* 0x001fda0003f02070 */
[----:B-1----:R-:W4:Y:S01]  /*1a20*/  @P0 ATOMG.E.ADD.STRONG.GPU PT, R3, desc[UR4][R8.64], R3 ;  /* 0x80000003080309a8 */ /* 0x002f2200081ef104 */
[----:B--2---:R-:W-:Y:S02]  /*1a30*/  LOP3.LUT R12, R4, UR6, RZ, 0xc0, !PT ;  /* 0x00000006040c7c12 */ /* 0x004fe4000f8ec0ff */
[----:B------:R-:W-:-:S04]  /*1a40*/  LOP3.LUT P0, R6, R6, 0xff, RZ, 0xc0, !PT ;  /* 0x000000ff06067812 */ /* 0x000fc8000780c0ff */
[----:B------:R-:W0:Y:S01]  /*1a50*/  POPC R12, R12 ;  /* 0x0000000c000c7309 */ /* 0x000e220000000000 */
[C---:B------:R-:W-:Y:S02]  /*1a60*/  ISETP.NE.AND P1, PT, R6.reuse, 0x1, PT ;  /* 0x000000010600780c */ /* 0x040fe40003f25270 */
[----:B------:R-:W-:Y:S02]  /*1a70*/  SEL R4, RZ, 0x3580000, P0 ;  /* 0x03580000ff047807 */ /* 0x000fe40000000000 */
[----:B------:R-:W-:Y:S02]  /*1a80*/  ISETP.NE.AND P0, PT, R6, 0x2, PT ;  /* 0x000000020600780c */ /* 0x000fe40003f05270 */
[----:B------:R-:W-:-:S04]  /*1a90*/  SEL R4, R4, 0x1580000, P1 ;  /* 0x0158000004047807 */ /* 0x000fc80000800000 */
[----:B------:R-:W-:Y:S01]  /*1aa0*/  SEL R4, R4, 0x3480000, P0 ;  /* 0x0348000004047807 */ /* 0x000fe20000000000 */
[----:B----4-:R1:W0:Y:S03]  /*1ab0*/  SHFL.IDX PT, R7, R3, R0, 0x1f ;  /* 0x00001f0003077589 */ /* 0x01022600000e0000 */
[----:B-1----:R-:W-:Y:S01]  /*1ac0*/  LOP3.LUT R3, R4, R5, RZ, 0xfc, !PT ;  /* 0x0000000504037212 */ /* 0x002fe200078efcff */
[----:B0-----:R-:W-:-:S04]  /*1ad0*/  IMAD.IADD R7, R7, 0x1, R12 ;  /* 0x0000000107077824 */ /* 0x001fc800078e020c */
[----:B---3--:R-:W-:-:S05]  /*1ae0*/  IMAD.WIDE R4, R7, 0x8, R10 ;  /* 0x0000000807047825 */ /* 0x008fca00078e020a */
[----:B------:R-:W-:Y:S01]  /*1af0*/  STG.E.64 desc[UR4][R4.64], R2 ;  /* 0x0000000204007986 */ /* 0x000fe2000c101b04 */
[----:B------:R-:W-:Y:S05]  /*1b00*/  EXIT ;  /* 0x000000000000794d */ /* 0x000fea0003800000 */
.L_x_23:
[----:B------:R-:W-:-:S00]  /*1b10*/  BRA `(.L_x_23) ;  /* 0xfffffffc00fc7947 */ /* 0x000fc0000383ffff */
[----:B------:R-:W-:-:S00]  /*1b20*/  NOP ;  /* 0x0000000000007918 */ /* 0x000fc00000000000 */
        /* <DEDUP_REMOVED lines=13> */
.L_x_24:


//--------------------- .nv.shared.reserved.0     --------------------------
	.section	.nv.shared.reserved.0,"aw",@nobits
	.weak		__nv_reservedSMEM_offset_0_alias
	.size		__nv_reservedSMEM_offset_0_alias, 0, 64
	.other		__nv_reservedSMEM_offset_0_alias,@"STO_CUDA_RESERVED_SHARED STV_DEFAULT"
__nv_reservedSMEM_offset_0_alias:
	.zero		0
	.zero		64


//--------------------- .nv.constant0._Z5crackmPiPm --------------------------
	.section	.nv.constant0._Z5crackmPiPm,"a",@progbits
	.sectionflags	@""
	.align	4
.nv.constant0._Z5crackmPiPm:
	.zero		920


//--------------------- SYMBOLS --------------------------

	.type		.nv.reservedSmem.offset0,@object
	.size		.nv.reservedSmem.offset0,0x4
